//
// Generated by NVIDIA NVVM Compiler
//
// Compiler Build ID: CL-36424714
// Cuda compilation tools, release 13.0, V13.0.88
// Based on NVVM 20.0.0
//

.version 9.0
.target sm_100
.address_size 64

	// .globl	_Z12primeiroLacoPlS_lli

.visible .entry _Z12primeiroLacoPlS_lli(
	.param .u64 .ptr .align 1 _Z12primeiroLacoPlS_lli_param_0,
	.param .u64 .ptr .align 1 _Z12primeiroLacoPlS_lli_param_1,
	.param .u64 _Z12primeiroLacoPlS_lli_param_2,
	.param .u64 _Z12primeiroLacoPlS_lli_param_3,
	.param .u32 _Z12primeiroLacoPlS_lli_param_4
)
{
	.reg .pred 	%p<12>;
	.reg .b32 	%r<27>;
	.reg .b64 	%rd<58>;

	ld.param.u64 	%rd28, [_Z12primeiroLacoPlS_lli_param_0];
	ld.param.u64 	%rd29, [_Z12primeiroLacoPlS_lli_param_1];
	ld.param.u64 	%rd30, [_Z12primeiroLacoPlS_lli_param_2];
	ld.param.u32 	%r7, [_Z12primeiroLacoPlS_lli_param_4];
	mov.u32 	%r8, %ctaid.x;
	mov.u32 	%r9, %ntid.x;
	mov.u32 	%r10, %tid.x;
	mad.lo.s32 	%r26, %r8, %r9, %r10;
	setp.ge.s32 	%p1, %r26, %r7;
	@%p1 bra 	$L__BB0_22;
	cvt.s64.s32 	%rd1, %r26;
	add.s32 	%r11, %r26, 1;
	cvt.s64.s32 	%rd53, %r11;
	setp.lt.s32 	%p2, %r26, 3;
	@%p2 bra 	$L__BB0_12;
	mov.b64 	%rd50, 2;
	cvt.u32.u64 	%r13, %rd1;
	mov.u64 	%rd54, %rd1;
$L__BB0_3:
	or.b64  	%rd32, %rd1, %rd50;
	and.b64  	%rd33, %rd32, -4294967296;
	setp.ne.s64 	%p3, %rd33, 0;
	@%p3 bra 	$L__BB0_5;
	cvt.u32.u64 	%r12, %rd50;
	rem.u32 	%r14, %r13, %r12;
	cvt.u64.u32 	%rd51, %r14;
	bra.uni 	$L__BB0_6;
$L__BB0_5:
	rem.u64 	%rd51, %rd1, %rd50;
$L__BB0_6:
	setp.ne.s64 	%p4, %rd51, 0;
	@%p4 bra 	$L__BB0_11;
	setp.ne.s64 	%p5, %rd33, 0;
	@%p5 bra 	$L__BB0_9;
	cvt.u32.u64 	%r15, %rd50;
	div.u32 	%r17, %r13, %r15;
	cvt.u64.u32 	%rd54, %r17;
	bra.uni 	$L__BB0_10;
$L__BB0_9:
	div.u64 	%rd54, %rd1, %rd50;
$L__BB0_10:
	setp.eq.s64 	%p6, %rd54, %rd50;
	selp.b64 	%rd36, %rd50, 0, %p6;
	add.s64 	%rd37, %rd53, %rd50;
	add.s64 	%rd38, %rd37, %rd54;
	sub.s64 	%rd53, %rd38, %rd36;
$L__BB0_11:
	add.s64 	%rd50, %rd50, 1;
	setp.lt.s64 	%p7, %rd50, %rd54;
	@%p7 bra 	$L__BB0_3;
$L__BB0_12:
	sub.s64 	%rd39, %rd1, %rd30;
	cvta.to.global.u64 	%rd40, %rd28;
	shl.b64 	%rd41, %rd39, 3;
	add.s64 	%rd17, %rd40, %rd41;
	st.global.u64 	[%rd17], %rd53;
	cvta.to.global.u64 	%rd42, %rd29;
	add.s64 	%rd18, %rd42, %rd41;
	st.global.u64 	[%rd18], %rd1;
	ld.global.u64 	%rd43, [%rd17];
	cvt.u32.u64 	%r24, %rd43;
	setp.eq.s32 	%p8, %r24, 0;
	@%p8 bra 	$L__BB0_15;
	mov.u32 	%r25, %r26;
$L__BB0_14:
	mov.u32 	%r26, %r24;
	rem.s32 	%r24, %r25, %r26;
	setp.ne.s32 	%p9, %r24, 0;
	mov.u32 	%r25, %r26;
	@%p9 bra 	$L__BB0_14;
$L__BB0_15:
	cvt.s64.s32 	%rd20, %r26;
	or.b64  	%rd44, %rd43, %rd20;
	and.b64  	%rd45, %rd44, -4294967296;
	setp.ne.s64 	%p10, %rd45, 0;
	@%p10 bra 	$L__BB0_17;
	cvt.u32.u64 	%r18, %rd20;
	cvt.u32.u64 	%r19, %rd43;
	div.u32 	%r20, %r19, %r18;
	cvt.u64.u32 	%rd56, %r20;
	bra.uni 	$L__BB0_18;
$L__BB0_17:
	div.s64 	%rd56, %rd43, %rd20;
$L__BB0_18:
	st.global.u64 	[%rd17], %rd56;
	ld.global.u64 	%rd24, [%rd18];
	or.b64  	%rd46, %rd24, %rd20;
	and.b64  	%rd47, %rd46, -4294967296;
	setp.ne.s64 	%p11, %rd47, 0;
	@%p11 bra 	$L__BB0_20;
	cvt.u32.u64 	%r21, %rd20;
	cvt.u32.u64 	%r22, %rd24;
	div.u32 	%r23, %r22, %r21;
	cvt.u64.u32 	%rd57, %r23;
	bra.uni 	$L__BB0_21;
$L__BB0_20:
	div.s64 	%rd57, %rd24, %rd20;
$L__BB0_21:
	st.global.u64 	[%rd18], %rd57;
$L__BB0_22:
	ret;

}
	// .globl	_Z11segundoLacoPlS_S_i
.visible .entry _Z11segundoLacoPlS_S_i(
	.param .u64 .ptr .align 1 _Z11segundoLacoPlS_S_i_param_0,
	.param .u64 .ptr .align 1 _Z11segundoLacoPlS_S_i_param_1,
	.param .u64 .ptr .align 1 _Z11segundoLacoPlS_S_i_param_2,
	.param .u32 _Z11segundoLacoPlS_S_i_param_3
)
{
	.reg .pred 	%p<16>;
	.reg .b32 	%r<33>;
	.reg .b64 	%rd<55>;

	ld.param.u64 	%rd19, [_Z11segundoLacoPlS_S_i_param_0];
	ld.param.u64 	%rd20, [_Z11segundoLacoPlS_S_i_param_1];
	ld.param.u64 	%rd18, [_Z11segundoLacoPlS_S_i_param_2];
	ld.param.u32 	%r18, [_Z11segundoLacoPlS_S_i_param_3];
	cvta.to.global.u64 	%rd1, %rd20;
	cvta.to.global.u64 	%rd2, %rd19;
	mov.u32 	%r19, %ctaid.x;
	mov.u32 	%r20, %ntid.x;
	mul.lo.s32 	%r1, %r19, %r20;
	mov.u32 	%r2, %tid.x;
	add.s32 	%r21, %r1, %r2;
	add.s32 	%r30, %r21, 1;
	max.s32 	%r22, %r21, %r30;
	setp.ge.s32 	%p1, %r22, %r18;
	@%p1 bra 	$L__BB1_23;
	cvta.to.global.u64 	%rd21, %rd18;
	mul.wide.s32 	%rd22, %r21, 8;
	add.s64 	%rd3, %rd2, %rd22;
	add.s64 	%rd4, %rd1, %rd22;
	add.s64 	%rd5, %rd21, %rd22;
	not.b32 	%r23, %r1;
	add.s32 	%r24, %r18, %r23;
	sub.s32 	%r25, %r24, %r2;
	and.b32  	%r5, %r25, 3;
	setp.eq.s32 	%p2, %r5, 0;
	@%p2 bra 	$L__BB1_8;
	neg.s32 	%r28, %r5;
	mov.u32 	%r29, %r21;
$L__BB1_3:
	.pragma "nounroll";
	mul.wide.s32 	%rd23, %r30, 8;
	add.s64 	%rd6, %rd1, %rd23;
	add.s64 	%rd24, %rd2, %rd23;
	ld.global.u64 	%rd25, [%rd3];
	ld.global.u64 	%rd26, [%rd24];
	setp.ne.s64 	%p3, %rd25, %rd26;
	@%p3 bra 	$L__BB1_6;
	ld.global.u64 	%rd27, [%rd4];
	ld.global.u64 	%rd28, [%rd6];
	setp.ne.s64 	%p4, %rd27, %rd28;
	@%p4 bra 	$L__BB1_6;
	ld.global.u64 	%rd29, [%rd5];
	add.s64 	%rd30, %rd29, 1;
	st.global.u64 	[%rd5], %rd30;
$L__BB1_6:
	add.s32 	%r30, %r30, 1;
	add.s32 	%r29, %r29, 1;
	add.s32 	%r28, %r28, 1;
	setp.ne.s32 	%p5, %r28, 0;
	@%p5 bra 	$L__BB1_3;
	add.s32 	%r30, %r29, 1;
$L__BB1_8:
	sub.s32 	%r26, %r18, %r21;
	add.s32 	%r27, %r26, -2;
	setp.lt.u32 	%p6, %r27, 3;
	@%p6 bra 	$L__BB1_23;
	add.s64 	%rd7, %rd2, 16;
	add.s64 	%rd8, %rd1, 16;
$L__BB1_10:
	mul.wide.s32 	%rd31, %r30, 8;
	add.s64 	%rd9, %rd7, %rd31;
	add.s64 	%rd10, %rd8, %rd31;
	ld.global.u64 	%rd53, [%rd3];
	ld.global.u64 	%rd32, [%rd9+-16];
	setp.ne.s64 	%p7, %rd53, %rd32;
	@%p7 bra 	$L__BB1_13;
	ld.global.u64 	%rd33, [%rd4];
	ld.global.u64 	%rd34, [%rd10+-16];
	setp.ne.s64 	%p8, %rd33, %rd34;
	@%p8 bra 	$L__BB1_13;
	ld.global.u64 	%rd35, [%rd5];
	add.s64 	%rd36, %rd35, 1;
	st.global.u64 	[%rd5], %rd36;
	ld.global.u64 	%rd53, [%rd3];
$L__BB1_13:
	ld.global.u64 	%rd37, [%rd9+-8];
	setp.ne.s64 	%p9, %rd53, %rd37;
	@%p9 bra 	$L__BB1_16;
	ld.global.u64 	%rd38, [%rd4];
	ld.global.u64 	%rd39, [%rd10+-8];
	setp.ne.s64 	%p10, %rd38, %rd39;
	@%p10 bra 	$L__BB1_16;
	ld.global.u64 	%rd40, [%rd5];
	add.s64 	%rd41, %rd40, 1;
	st.global.u64 	[%rd5], %rd41;
	ld.global.u64 	%rd53, [%rd3];
$L__BB1_16:
	ld.global.u64 	%rd42, [%rd9];
	setp.ne.s64 	%p11, %rd53, %rd42;
	@%p11 bra 	$L__BB1_19;
	ld.global.u64 	%rd43, [%rd4];
	ld.global.u64 	%rd44, [%rd10];
	setp.ne.s64 	%p12, %rd43, %rd44;
	@%p12 bra 	$L__BB1_19;
	ld.global.u64 	%rd45, [%rd5];
	add.s64 	%rd46, %rd45, 1;
	st.global.u64 	[%rd5], %rd46;
	ld.global.u64 	%rd53, [%rd3];
$L__BB1_19:
	ld.global.u64 	%rd47, [%rd9+8];
	setp.ne.s64 	%p13, %rd53, %rd47;
	@%p13 bra 	$L__BB1_22;
	ld.global.u64 	%rd48, [%rd4];
	ld.global.u64 	%rd49, [%rd10+8];
	setp.ne.s64 	%p14, %rd48, %rd49;
	@%p14 bra 	$L__BB1_22;
	ld.global.u64 	%rd50, [%rd5];
	add.s64 	%rd51, %rd50, 1;
	st.global.u64 	[%rd5], %rd51;
$L__BB1_22:
	add.s32 	%r30, %r30, 4;
	setp.lt.s32 	%p15, %r30, %r18;
	@%p15 bra 	$L__BB1_10;
$L__BB1_23:
	ret;

}


// ===== COMPILED SASS (sm_100) =====

	.target	sm_100

	.elftype	@"ET_EXEC"


//--------------------- .note.nv.tkinfo           --------------------------
	.section	.note.nv.tkinfo,"",@"SHT_NOTE"
	.sectionflags	@"SHF_NOTE_NV_TKINFO"
	.tkinfo
        /*0018*/ 	.word	0x00000002
        /*0030*/ 	.string	""
        /*0030*/ 	.string	"ptxas"
        /*0030*/ 	.string	"Cuda compilation tools, release 13.0, V13.0.88"
        /*0030*/ 	.string	"Build cuda_13.0.r13.0/compiler.36424714_0"
        /*0030*/ 	.string	"-arch sm_100 -m 64 "



//--------------------- .note.nv.cuinfo           --------------------------
	.section	.note.nv.cuinfo,"",@"SHT_NOTE"
	.sectionflags	@"SHF_NOTE_NV_CUINFO"
        /*0018*/ 	.short	0x0002
        /*001a*/ 	.short	0x0064
        /*001c*/ 	.short	0x0082
	.zero		2


//--------------------- .nv.info                  --------------------------
	.section	.nv.info,"",@"SHT_CUDA_INFO"
	.align	4


	//----- nvinfo : EIATTR_REGCOUNT
	.align		4
        /*0000*/ 	.byte	0x04, 0x2f
        /*0002*/ 	.short	(.L_1 - .L_0)
	.align		4
.L_0:
        /*0004*/ 	.word	index@(_Z12primeiroLacoPlS_lli)
        /*0008*/ 	.word	0x00000018


	//----- nvinfo : EIATTR_FRAME_SIZE
	.align		4
.L_1:
        /*000c*/ 	.byte	0x04, 0x11
        /*000e*/ 	.short	(.L_3 - .L_2)
	.align		4
.L_2:
        /*0010*/ 	.word	index@($__internal_2_$__cuda_sm20_rem_u64)
        /*0014*/ 	.word	0x00000000


	//----- nvinfo : EIATTR_FRAME_SIZE
	.align		4
.L_3:
        /*0018*/ 	.byte	0x04, 0x11
        /*001a*/ 	.short	(.L_5 - .L_4)
	.align		4
.L_4:
        /*001c*/ 	.word	index@($__internal_1_$__cuda_sm20_div_u64)
        /*0020*/ 	.word	0x00000000


	//----- nvinfo : EIATTR_FRAME_SIZE
	.align		4
.L_5:
        /*0024*/ 	.byte	0x04, 0x11
        /*0026*/ 	.short	(.L_7 - .L_6)
	.align		4
.L_6:
        /*0028*/ 	.word	index@($__internal_0_$__cuda_sm20_div_s64)
        /*002c*/ 	.word	0x00000000


	//----- nvinfo : EIATTR_FRAME_SIZE
	.align		4
.L_7:
        /*0030*/ 	.byte	0x04, 0x11
        /*0032*/ 	.short	(.L_9 - .L_8)
	.align		4
.L_8:
        /*0034*/ 	.word	index@(_Z12primeiroLacoPlS_lli)
        /*0038*/ 	.word	0x00000000


	//----- nvinfo : EIATTR_REGCOUNT
	.align		4
.L_9:
        /*003c*/ 	.byte	0x04, 0x2f
        /*003e*/ 	.short	(.L_11 - .L_10)
	.align		4
.L_10:
        /*0040*/ 	.word	index@(_Z11segundoLacoPlS_S_i)
        /*0044*/ 	.word	0x00000016


	//----- nvinfo : EIATTR_FRAME_SIZE
	.align		4
.L_11:
        /*0048*/ 	.byte	0x04, 0x11
        /*004a*/ 	.short	(.L_13 - .L_12)
	.align		4
.L_12:
        /*004c*/ 	.word	index@(_Z11segundoLacoPlS_S_i)
        /*0050*/ 	.word	0x00000000


	//----- nvinfo : EIATTR_MIN_STACK_SIZE
	.align		4
.L_13:
        /*0054*/ 	.byte	0x04, 0x12
        /*0056*/ 	.short	(.L_15 - .L_14)
	.align		4
.L_14:
        /*0058*/ 	.word	index@(_Z11segundoLacoPlS_S_i)
        /*005c*/ 	.word	0x00000000


	//----- nvinfo : EIATTR_MIN_STACK_SIZE
	.align		4
.L_15:
        /*0060*/ 	.byte	0x04, 0x12
        /*0062*/ 	.short	(.L_17 - .L_16)
	.align		4
.L_16:
        /*0064*/ 	.word	index@(_Z12primeiroLacoPlS_lli)
        /*0068*/ 	.word	0x00000000
.L_17:


//--------------------- .nv.compat                --------------------------
	.section	.nv.compat,"",@"SHT_CUDA_COMPAT_INFO"
	.align	4
        /*0000*/ 	.byte	0x02, 0x09, 0x00, 0x00, 0x02, 0x02, 0x01, 0x00, 0x02, 0x05, 0x05, 0x00, 0x03, 0x07, 0x01, 0x01
        /*0010*/ 	.byte	0x02, 0x03, 0x00, 0x00, 0x02, 0x06, 0x01, 0x00, 0x04, 0x0b, 0x08, 0x00, 0x09, 0x00, 0x00, 0x00
        /*0020*/ 	.byte	0x00, 0x00, 0x00, 0x00


//--------------------- .nv.info._Z11segundoLacoPlS_S_i --------------------------
	.section	.nv.info._Z11segundoLacoPlS_S_i,"",@"SHT_CUDA_INFO"
	.sectionflags	@""
	.align	4


	//----- nvinfo : EIATTR_CUDA_API_VERSION
	.align		4
        /*0000*/ 	.byte	0x04, 0x37
        /*0002*/ 	.short	(.L_19 - .L_18)
.L_18:
        /*0004*/ 	.word	0x00000082


	//----- nvinfo : EIATTR_KPARAM_INFO
	.align		4
.L_19:
        /*0008*/ 	.byte	0x04, 0x17
        /*000a*/ 	.short	(.L_21 - .L_20)
.L_20:
        /*000c*/ 	.word	0x00000000
        /*0010*/ 	.short	0x0003
        /*0012*/ 	.short	0x0018
        /*0014*/ 	.byte	0x00, 0xf0, 0x11, 0x00


	//----- nvinfo : EIATTR_KPARAM_INFO
	.align		4
.L_21:
        /*0018*/ 	.byte	0x04, 0x17
        /*001a*/ 	.short	(.L_23 - .L_22)
.L_22:
        /*001c*/ 	.word	0x00000000
        /*0020*/ 	.short	0x0002
        /*0022*/ 	.short	0x0010
        /*0024*/ 	.byte	0x00, 0xf5, 0x21, 0x00


	//----- nvinfo : EIATTR_KPARAM_INFO
	.align		4
.L_23:
        /*0028*/ 	.byte	0x04, 0x17
        /*002a*/ 	.short	(.L_25 - .L_24)
.L_24:
        /*002c*/ 	.word	0x00000000
        /*0030*/ 	.short	0x0001
        /*0032*/ 	.short	0x0008
        /*0034*/ 	.byte	0x00, 0xf5, 0x21, 0x00


	//----- nvinfo : EIATTR_KPARAM_INFO
	.align		4
.L_25:
        /*0038*/ 	.byte	0x04, 0x17
        /*003a*/ 	.short	(.L_27 - .L_26)
.L_26:
        /*003c*/ 	.word	0x00000000
        /*0040*/ 	.short	0x0000
        /*0042*/ 	.short	0x0000
        /*0044*/ 	.byte	0x00, 0xf5, 0x21, 0x00


	//----- nvinfo : EIATTR_SPARSE_MMA_MASK
	.align		4
.L_27:
        /*0048*/ 	.byte	0x03, 0x50
        /*004a*/ 	.short	0x0000


	//----- nvinfo : EIATTR_MAXREG_COUNT
	.align		4
        /*004c*/ 	.byte	0x03, 0x1b
        /*004e*/ 	.short	0x00ff


	//----- nvinfo : EIATTR_MERCURY_ISA_VERSION
	.align		4
        /*0050*/ 	.byte	0x03, 0x5f
        /*0052*/ 	.short	0x0101


	//----- nvinfo : EIATTR_VRC_CTA_INIT_COUNT
	.align		4
        /*0054*/ 	.byte	0x02, 0x4a
	.zero		1
	.zero		1


	//----- nvinfo : EIATTR_EXIT_INSTR_OFFSETS
	.align		4
        /*0058*/ 	.byte	0x04, 0x1c
        /*005a*/ 	.short	(.L_29 - .L_28)


	//   ....[0]....
.L_28:
        /*005c*/ 	.word	0x000000a0


	//   ....[1]....
        /*0060*/ 	.word	0x00000390


	//   ....[2]....
        /*0064*/ 	.word	0x00000860


	//----- nvinfo : EIATTR_CRS_STACK_SIZE
	.align		4
.L_29:
        /*0068*/ 	.byte	0x04, 0x1e
        /*006a*/ 	.short	(.L_31 - .L_30)
.L_30:
        /*006c*/ 	.word	0x00000000


	//----- nvinfo : EIATTR_CBANK_PARAM_SIZE
	.align		4
.L_31:
        /*0070*/ 	.byte	0x03, 0x19
        /*0072*/ 	.short	0x001c


	//----- nvinfo : EIATTR_PARAM_CBANK
	.align		4
        /*0074*/ 	.byte	0x04, 0x0a
        /*0076*/ 	.short	(.L_33 - .L_32)
	.align		4
.L_32:
        /*0078*/ 	.word	index@(.nv.constant0._Z11segundoLacoPlS_S_i)
        /*007c*/ 	.short	0x0380
        /*007e*/ 	.short	0x001c


	//----- nvinfo : EIATTR_SW_WAR
	.align		4
.L_33:
        /*0080*/ 	.byte	0x04, 0x36
        /*0082*/ 	.short	(.L_35 - .L_34)
.L_34:
        /*0084*/ 	.word	0x00000008
.L_35:


//--------------------- .nv.info._Z12primeiroLacoPlS_lli --------------------------
	.section	.nv.info._Z12primeiroLacoPlS_lli,"",@"SHT_CUDA_INFO"
	.sectionflags	@""
	.align	4


	//----- nvinfo : EIATTR_CUDA_API_VERSION
	.align		4
        /*0000*/ 	.byte	0x04, 0x37
        /*0002*/ 	.short	(.L_37 - .L_36)
.L_36:
        /*0004*/ 	.word	0x00000082


	//----- nvinfo : EIATTR_KPARAM_INFO
	.align		4
.L_37:
        /*0008*/ 	.byte	0x04, 0x17
        /*000a*/ 	.short	(.L_39 - .L_38)
.L_38:
        /*000c*/ 	.word	0x00000000
        /*0010*/ 	.short	0x0004
        /*0012*/ 	.short	0x0020
        /*0014*/ 	.byte	0x00, 0xf0, 0x11, 0x00


	//----- nvinfo : EIATTR_KPARAM_INFO
	.align		4
.L_39:
        /*0018*/ 	.byte	0x04, 0x17
        /*001a*/ 	.short	(.L_41 - .L_40)
.L_40:
        /*001c*/ 	.word	0x00000000
        /*0020*/ 	.short	0x0003
        /*0022*/ 	.short	0x0018
        /*0024*/ 	.byte	0x00, 0xf0, 0x21, 0x00


	//----- nvinfo : EIATTR_KPARAM_INFO
	.align		4
.L_41:
        /*0028*/ 	.byte	0x04, 0x17
        /*002a*/ 	.short	(.L_43 - .L_42)
.L_42:
        /*002c*/ 	.word	0x00000000
        /*0030*/ 	.short	0x0002
        /*0032*/ 	.short	0x0010
        /*0034*/ 	.byte	0x00, 0xf0, 0x21, 0x00


	//----- nvinfo : EIATTR_KPARAM_INFO
	.align		4
.L_43:
        /*0038*/ 	.byte	0x04, 0x17
        /*003a*/ 	.short	(.L_45 - .L_44)
.L_44:
        /*003c*/ 	.word	0x00000000
        /*0040*/ 	.short	0x0001
        /*0042*/ 	.short	0x0008
        /*0044*/ 	.byte	0x00, 0xf5, 0x21, 0x00


	//----- nvinfo : EIATTR_KPARAM_INFO
	.align		4
.L_45:
        /*0048*/ 	.byte	0x04, 0x17
        /*004a*/ 	.short	(.L_47 - .L_46)
.L_46:
        /*004c*/ 	.word	0x00000000
        /*0050*/ 	.short	0x0000
        /*0052*/ 	.short	0x0000
        /*0054*/ 	.byte	0x00, 0xf5, 0x21, 0x00


	//----- nvinfo : EIATTR_SPARSE_MMA_MASK
	.align		4
.L_47:
        /*0058*/ 	.byte	0x03, 0x50
        /*005a*/ 	.short	0x0000


	//----- nvinfo : EIATTR_MAXREG_COUNT
	.align		4
        /*005c*/ 	.byte	0x03, 0x1b
        /*005e*/ 	.short	0x00ff


	//----- nvinfo : EIATTR_MERCURY_ISA_VERSION
	.align		4
        /*0060*/ 	.byte	0x03, 0x5f
        /*0062*/ 	.short	0x0101


	//----- nvinfo : EIATTR_VRC_CTA_INIT_COUNT
	.align		4
        /*0064*/ 	.byte	0x02, 0x4a
	.zero		1
	.zero		1


	//----- nvinfo : EIATTR_EXIT_INSTR_OFFSETS
	.align		4
        /*0068*/ 	.byte	0x04, 0x1c
        /*006a*/ 	.short	(.L_49 - .L_48)


	//   ....[0]....
.L_48:
        /*006c*/ 	.word	0x00000070


	//   ....[1]....
        /*0070*/ 	.word	0x00000cb0


	//----- nvinfo : EIATTR_CRS_STACK_SIZE
	.align		4
.L_49:
        /*0074*/ 	.byte	0x04, 0x1e
        /*0076*/ 	.short	(.L_51 - .L_50)
.L_50:
        /*0078*/ 	.word	0x00000000


	//----- nvinfo : EIATTR_CBANK_PARAM_SIZE
	.align		4
.L_51:
        /*007c*/ 	.byte	0x03, 0x19
        /*007e*/ 	.short	0x0024


	//----- nvinfo : EIATTR_PARAM_CBANK
	.align		4
        /*0080*/ 	.byte	0x04, 0x0a
        /*0082*/ 	.short	(.L_53 - .L_52)
	.align		4
.L_52:
        /*0084*/ 	.word	index@(.nv.constant0._Z12primeiroLacoPlS_lli)
        /*0088*/ 	.short	0x0380
        /*008a*/ 	.short	0x0024


	//----- nvinfo : EIATTR_SW_WAR
	.align		4
.L_53:
        /*008c*/ 	.byte	0x04, 0x36
        /*008e*/ 	.short	(.L_55 - .L_54)
.L_54:
        /*0090*/ 	.word	0x00000008
.L_55:


//--------------------- .nv.callgraph             --------------------------
	.section	.nv.callgraph,"",@"SHT_CUDA_CALLGRAPH"
	.align	4
	.sectionentsize	8
	.align		4
        /*0000*/ 	.word	0x00000000
	.align		4
        /*0004*/ 	.word	0xffffffff
	.align		4
        /*0008*/ 	.word	0x00000000
	.align		4
        /*000c*/ 	.word	0xfffffffe
	.align		4
        /*0010*/ 	.word	0x00000000
	.align		4
        /*0014*/ 	.word	0xfffffffd
	.align		4
        /*0018*/ 	.word	0x00000000
	.align		4
        /*001c*/ 	.word	0xfffffffc


//--------------------- .text._Z11segundoLacoPlS_S_i --------------------------
	.section	.text._Z11segundoLacoPlS_S_i,"ax",@progbits
	.align	128
        .global         _Z11segundoLacoPlS_S_i
        .type           _Z11segundoLacoPlS_S_i,@function
        .size           _Z11segundoLacoPlS_S_i,(.L_x_40 - _Z11segundoLacoPlS_S_i)
        .other          _Z11segundoLacoPlS_S_i,@"STO_CUDA_ENTRY STV_DEFAULT"
_Z11segundoLacoPlS_S_i:
.text._Z11segundoLacoPlS_S_i:
[----:B------:R-:W-:Y:S01]  /*0000*/  LDC R1, c[0x0][0x37c] ;  /* 0x0000df00ff017b82 */ /* 0x000fe20000000800 */
[----:B------:R-:W0:Y:S07]  /*0010*/  S2R R9, SR_TID.X ;  /* 0x0000000000097919 */ /* 0x000e2e0000002100 */
[----:B------:R-:W1:Y:S01]  /*0020*/  S2UR UR4, SR_CTAID.X ;  /* 0x00000000000479c3 */ /* 0x000e620000002500 */
[----:B------:R-:W1:Y:S01]  /*0030*/  LDCU UR5, c[0x0][0x360] ;  /* 0x00006c00ff0577ac */ /* 0x000e620008000800 */
[----:B------:R-:W2:Y:S01]  /*0040*/  LDCU UR6, c[0x0][0x398] ;  /* 0x00007300ff0677ac */ /* 0x000ea20008000800 */
[----:B-1----:R-:W-:-:S06]  /*0050*/  UIMAD UR4, UR4, UR5, URZ ;  /* 0x00000005040472a4 */ /* 0x002fcc000f8e02ff */
[----:B0-----:R-:W-:-:S04]  /*0060*/  VIADD R12, R9, UR4 ;  /* 0x00000004090c7c36 */ /* 0x001fc80008000000 */
[----:B------:R-:W-:-:S05]  /*0070*/  VIADD R0, R12, 0x1 ;  /* 0x000000010c007836 */ /* 0x000fca0000000000 */
[----:B------:R-:W-:-:S04]  /*0080*/  VIMNMX R2, PT, PT, R12, R0, !PT ;  /* 0x000000000c027248 */ /* 0x000fc80007fe0100 */
[----:B--2---:R-:W-:-:S13]  /*0090*/  ISETP.GE.AND P0, PT, R2, UR6, PT ;  /* 0x0000000602007c0c */ /* 0x004fda000bf06270 */
[----:B------:R-:W-:Y:S05]  /*00a0*/  @P0 EXIT ;  /* 0x000000000000094d */ /* 0x000fea0003800000 */
[----:B------:R-:W0:Y:S01]  /*00b0*/  LDC.64 R2, c[0x0][0x380] ;  /* 0x0000e000ff027b82 */ /* 0x000e220000000a00 */
[----:B------:R-:W-:Y:S01]  /*00c0*/  LOP3.LUT R8, RZ, UR4, RZ, 0x33, !PT ;  /* 0x00000004ff087c12 */ /* 0x000fe2000f8e33ff */
[----:B------:R-:W1:Y:S01]  /*00d0*/  LDCU.64 UR12, c[0x0][0x358] ;  /* 0x00006b00ff0c77ac */ /* 0x000e620008000a00 */
[----:B------:R-:W-:Y:S02]  /*00e0*/  BSSY.RECONVERGENT B0, `(.L_x_0) ;  /* 0x0000027000007945 */ /* 0x000fe40003800200 */
[----:B------:R-:W-:-:S03]  /*00f0*/  IADD3 R8, PT, PT, -R9, UR6, R8 ;  /* 0x0000000609087c10 */ /* 0x000fc6000fffe108 */
[----:B------:R-:W2:Y:S01]  /*0100*/  LDC.64 R4, c[0x0][0x388] ;  /* 0x0000e200ff047b82 */ /* 0x000ea20000000a00 */
[----:B------:R-:W-:-:S07]  /*0110*/  LOP3.LUT P0, R13, R8, 0x3, RZ, 0xc0, !PT ;  /* 0x00000003080d7812 */ /* 0x000fce000780c0ff */
[----:B------:R-:W3:Y:S01]  /*0120*/  LDC.64 R6, c[0x0][0x390] ;  /* 0x0000e400ff067b82 */ /* 0x000ee20000000a00 */
[----:B0-----:R-:W-:-:S04]  /*0130*/  IMAD.WIDE R2, R12, 0x8, R2 ;  /* 0x000000080c027825 */ /* 0x001fc800078e0202 */
[----:B--2---:R-:W-:-:S04]  /*0140*/  IMAD.WIDE R4, R12, 0x8, R4 ;  /* 0x000000080c047825 */ /* 0x004fc800078e0204 */
[----:B---3--:R-:W-:Y:S01]  /*0150*/  IMAD.WIDE R6, R12, 0x8, R6 ;  /* 0x000000080c067825 */ /* 0x008fe200078e0206 */
[----:B-1----:R-:W-:Y:S06]  /*0160*/  @!P0 BRA `(.L_x_1) ;  /* 0x0000000000788947 */ /* 0x002fec0003800000 */
[----:B------:R-:W0:Y:S01]  /*0170*/  LDC.64 R8, c[0x0][0x380] ;  /* 0x0000e000ff087b82 */ /* 0x000e220000000a00 */
[----:B------:R-:W-:Y:S01]  /*0180*/  BSSY.RECONVERGENT B1, `(.L_x_2) ;  /* 0x000001b000017945 */ /* 0x000fe20003800200 */
[----:B------:R-:W-:Y:S02]  /*0190*/  IMAD.MOV R13, RZ, RZ, -R13 ;  /* 0x000000ffff0d7224 */ /* 0x000fe400078e0a0d */
[----:B------:R-:W-:-:S04]  /*01a0*/  IMAD.MOV.U32 R14, RZ, RZ, R12 ;  /* 0x000000ffff0e7224 */ /* 0x000fc800078e000c */
[----:B------:R-:W1:Y:S03]  /*01b0*/  LDC.64 R10, c[0x0][0x388] ;  /* 0x0000e200ff0a7b82 */ /* 0x000e660000000a00 */
.L_x_5:
[----:B0-----:R-:W-:Y:S01]  /*01c0*/  IMAD.WIDE R16, R0, 0x8, R8 ;  /* 0x0000000800107825 */ /* 0x001fe200078e0208 */
[----:B------:R-:W2:Y:S05]  /*01d0*/  LDG.E.64 R18, desc[UR12][R2.64] ;  /* 0x0000000c02127981 */ /* 0x000eaa000c1e1b00 */
[----:B------:R-:W2:Y:S01]  /*01e0*/  LDG.E.64 R16, desc[UR12][R16.64] ;  /* 0x0000000c10107981 */ /* 0x000ea2000c1e1b00 */
[----:B------:R-:W-:Y:S01]  /*01f0*/  VIADD R13, R13, 0x1 ;  /* 0x000000010d0d7836 */ /* 0x000fe20000000000 */
[----:B------:R-:W-:Y:S04]  /*0200*/  BSSY.RECONVERGENT B2, `(.L_x_3) ;  /* 0x000000f000027945 */ /* 0x000fe80003800200 */
[----:B------:R-:W-:-:S02]  /*0210*/  ISETP.NE.AND P1, PT, R13, RZ, PT ;  /* 0x000000ff0d00720c */ /* 0x000fc40003f25270 */
[----:B--2---:R-:W-:-:S04]  /*0220*/  ISETP.NE.U32.AND P0, PT, R18, R16, PT ;  /* 0x000000101200720c */ /* 0x004fc80003f05070 */
[----:B------:R-:W-:-:S13]  /*0230*/  ISETP.NE.AND.EX P0, PT, R19, R17, PT, P0 ;  /* 0x000000111300720c */ /* 0x000fda0003f05300 */
[----:B------:R-:W-:Y:S05]  /*0240*/  @P0 BRA `(.L_x_4) ;  /* 0x0000000000280947 */ /* 0x000fea0003800000 */
[----:B-1----:R-:W-:Y:S01]  /*0250*/  IMAD.WIDE R18, R0, 0x8, R10 ;  /* 0x0000000800127825 */ /* 0x002fe200078e020a */
[----:B------:R-:W2:Y:S05]  /*0260*/  LDG.E.64 R16, desc[UR12][R4.64] ;  /* 0x0000000c04107981 */ /* 0x000eaa000c1e1b00 */
[----:B------:R-:W2:Y:S02]  /*0270*/  LDG.E.64 R18, desc[UR12][R18.64] ;  /* 0x0000000c12127981 */ /* 0x000ea4000c1e1b00 */
[----:B--2---:R-:W-:-:S04]  /*0280*/  ISETP.NE.U32.AND P0, PT, R16, R18, PT ;  /* 0x000000121000720c */ /* 0x004fc80003f05070 */
[----:B------:R-:W-:-:S13]  /*0290*/  ISETP.NE.AND.EX P0, PT, R17, R19, PT, P0 ;  /* 0x000000131100720c */ /* 0x000fda0003f05300 */
[----:B------:R-:W-:Y:S05]  /*02a0*/  @P0 BRA `(.L_x_4) ;  /* 0x0000000000100947 */ /* 0x000fea0003800000 */
[----:B------:R-:W2:Y:S02]  /*02b0*/  LDG.E.64 R16, desc[UR12][R6.64] ;  /* 0x0000000c06107981 */ /* 0x000ea4000c1e1b00 */
[----:B--2---:R-:W-:-:S05]  /*02c0*/  IADD3 R16, P0, PT, R16, 0x1, RZ ;  /* 0x0000000110107810 */ /* 0x004fca0007f1e0ff */
[----:B------:R-:W-:-:S05]  /*02d0*/  IMAD.X R17, RZ, RZ, R17, P0 ;  /* 0x000000ffff117224 */ /* 0x000fca00000e0611 */
[----:B------:R0:W-:Y:S03]  /*02e0*/  STG.E.64 desc[UR12][R6.64], R16 ;  /* 0x0000001006007986 */ /* 0x0001e6000c101b0c */
.L_x_4:
[----:B------:R-:W-:Y:S05]  /*02f0*/  BSYNC.RECONVERGENT B2 ;  /* 0x0000000000027941 */ /* 0x000fea0003800200 */
.L_x_3:
[----:B------:R-:W-:Y:S02]  /*0300*/  VIADD R14, R14, 0x1 ;  /* 0x000000010e0e7836 */ /* 0x000fe40000000000 */
[----:B------:R-:W-:Y:S01]  /*0310*/  VIADD R0, R0, 0x1 ;  /* 0x0000000100007836 */ /* 0x000fe20000000000 */
[----:B------:R-:W-:Y:S06]  /*0320*/  @P1 BRA `(.L_x_5) ;  /* 0xfffffffc00a41947 */ /* 0x000fec000383ffff */
[----:B------:R-:W-:Y:S05]  /*0330*/  BSYNC.RECONVERGENT B1 ;  /* 0x0000000000017941 */ /* 0x000fea0003800200 */
.L_x_2:
[----:B------:R-:W-:-:S07]  /*0340*/  VIADD R0, R14, 0x1 ;  /* 0x000000010e007836 */ /* 0x000fce0000000000 */
.L_x_1:
[----:B------:R-:W-:Y:S05]  /*0350*/  BSYNC.RECONVERGENT B0 ;  /* 0x0000000000007941 */ /* 0x000fea0003800200 */
.L_x_0:
[----:B------:R-:W2:Y:S02]  /*0360*/  LDC R9, c[0x0][0x398] ;  /* 0x0000e600ff097b82 */ /* 0x000ea40000000800 */
[----:B--2---:R-:W-:-:S04]  /*0370*/  IADD3 R12, PT, PT, -R12, -0x2, R9 ;  /* 0xfffffffe0c0c7810 */ /* 0x004fc80007ffe109 */
[----:B------:R-:W-:-:S13]  /*0380*/  ISETP.GE.U32.AND P0, PT, R12, 0x3, PT ;  /* 0x000000030c00780c */ /* 0x000fda0003f06070 */
[----:B------:R-:W-:Y:S05]  /*0390*/  @!P0 EXIT ;  /* 0x000000000000894d */ /* 0x000fea0003800000 */
[----:B------:R-:W2:Y:S01]  /*03a0*/  LDCU.128 UR8, c[0x0][0x380] ;  /* 0x00007000ff0877ac */ /* 0x000ea20008000c00 */
[----:B------:R-:W3:Y:S01]  /*03b0*/  LDCU UR14, c[0x0][0x398] ;  /* 0x00007300ff0e77ac */ /* 0x000ee20008000800 */
[----:B--2---:R-:W-:Y:S02]  /*03c0*/  UIADD3 UR6, UP0, UPT, UR8, 0x10, URZ ;  /* 0x0000001008067890 */ /* 0x004fe4000ff1e0ff */
[----:B------:R-:W-:Y:S02]  /*03d0*/  UIADD3 UR4, UP1, UPT, UR10, 0x10, URZ ;  /* 0x000000100a047890 */ /* 0x000fe4000ff3e0ff */
[----:B------:R-:W-:Y:S02]  /*03e0*/  UIADD3.X UR7, UPT, UPT, URZ, UR9, URZ, UP0, !UPT ;  /* 0x00000009ff077290 */ /* 0x000fe400087fe4ff */
[----:B---3--:R-:W-:-:S12]  /*03f0*/  UIADD3.X UR5, UPT, UPT, URZ, UR11, URZ, UP1, !UPT ;  /* 0x0000000bff057290 */ /* 0x008fd80008ffe4ff */
.L_x_14:
[----:B--2---:R-:W-:Y:S01]  /*0400*/  IMAD.U32 R8, RZ, RZ, UR6 ;  /* 0x00000006ff087e24 */ /* 0x004fe2000f8e00ff */
[----:B-1----:R-:W2:Y:S01]  /*0410*/  LDG.E.64 R10, desc[UR12][R2.64] ;  /* 0x0000000c020a7981 */ /* 0x002ea2000c1e1b00 */
[----:B------:R-:W-:Y:S02]  /*0420*/  IMAD.U32 R9, RZ, RZ, UR7 ;  /* 0x00000007ff097e24 */ /* 0x000fe4000f8e00ff */
[----:B------:R-:W-:-:S05]  /*0430*/  IMAD.WIDE R8, R0, 0x8, R8 ;  /* 0x0000000800087825 */ /* 0x000fca00078e0208 */
[----:B------:R-:W2:Y:S01]  /*0440*/  LDG.E.64 R12, desc[UR12][R8.64+-0x10] ;  /* 0xfffff00c080c7981 */ /* 0x000ea2000c1e1b00 */
[----:B------:R-:W-:Y:S01]  /*0450*/  BSSY.RECONVERGENT B0, `(.L_x_6) ;  /* 0x0000010000007945 */ /* 0x000fe20003800200 */
[----:B--2---:R-:W-:-:S04]  /*0460*/  ISETP.NE.U32.AND P0, PT, R10, R12, PT ;  /* 0x0000000c0a00720c */ /* 0x004fc80003f05070 */
[----:B------:R-:W-:Y:S01]  /*0470*/  ISETP.NE.AND.EX P0, PT, R11, R13, PT, P0 ;  /* 0x0000000d0b00720c */ /* 0x000fe20003f05300 */
[----:B------:R-:W-:Y:S02]  /*0480*/  IMAD.U32 R12, RZ, RZ, UR4 ;  /* 0x00000004ff0c7e24 */ /* 0x000fe4000f8e00ff */
[----:B------:R-:W-:Y:S02]  /*0490*/  IMAD.U32 R13, RZ, RZ, UR5 ;  /* 0x00000005ff0d7e24 */ /* 0x000fe4000f8e00ff */
[----:B------:R-:W-:-:S08]  /*04a0*/  IMAD.WIDE R12, R0, 0x8, R12 ;  /* 0x00000008000c7825 */ /* 0x000fd000078e020c */
[----:B------:R-:W-:Y:S05]  /*04b0*/  @P0 BRA `(.L_x_7) ;  /* 0x0000000000240947 */ /* 0x000fea0003800000 */
[----:B------:R-:W2:Y:S04]  /*04c0*/  LDG.E.64 R14, desc[UR12][R4.64] ;  /* 0x0000000c040e7981 */ /* 0x000ea8000c1e1b00 */
[----:B0-----:R-:W2:Y:S02]  /*04d0*/  LDG.E.64 R16, desc[UR12][R12.64+-0x10] ;  /* 0xfffff00c0c107981 */ /* 0x001ea4000c1e1b00 */
[----:B--2---:R-:W-:-:S04]  /*04e0*/  ISETP.NE.U32.AND P0, PT, R14, R16, PT ;  /* 0x000000100e00720c */ /* 0x004fc80003f05070 */
[----:B------:R-:W-:-:S13]  /*04f0*/  ISETP.NE.AND.EX P0, PT, R15, R17, PT, P0 ;  /* 0x000000110f00720c */ /* 0x000fda0003f05300 */
[----:B------:R-:W2:Y:S02]  /*0500*/  @!P0 LDG.E.64 R14, desc[UR12][R6.64] ;  /* 0x0000000c060e8981 */ /* 0x000ea4000c1e1b00 */
[----:B--2---:R-:W-:-:S05]  /*0510*/  @!P0 IADD3 R14, P1, PT, R14, 0x1, RZ ;  /* 0x000000010e0e8810 */ /* 0x004fca0007f3e0ff */
[----:B------:R-:W-:-:S05]  /*0520*/  @!P0 IMAD.X R15, RZ, RZ, R15, P1 ;  /* 0x000000ffff0f8224 */ /* 0x000fca00008e060f */
[----:B------:R1:W-:Y:S04]  /*0530*/  @!P0 STG.E.64 desc[UR12][R6.64], R14 ;  /* 0x0000000e06008986 */ /* 0x0003e8000c101b0c */
[----:B------:R1:W5:Y:S02]  /*0540*/  @!P0 LDG.E.64 R10, desc[UR12][R2.64] ;  /* 0x0000000c020a8981 */ /* 0x000364000c1e1b00 */
.L_x_7:
[----:B------:R-:W-:Y:S05]  /*0550*/  BSYNC.RECONVERGENT B0 ;  /* 0x0000000000007941 */ /* 0x000fea0003800200 */
.L_x_6:
[----:B-1----:R-:W2:Y:S01]  /*0560*/  LDG.E.64 R14, desc[UR12][R8.64+-0x8] ;  /* 0xfffff80c080e7981 */ /* 0x002ea2000c1e1b00 */
[----:B------:R-:W-:Y:S01]  /*0570*/  BSSY.RECONVERGENT B0, `(.L_x_8) ;  /* 0x000000d000007945 */ /* 0x000fe20003800200 */
[----:B--2--5:R-:W-:-:S04]  /*0580*/  ISETP.NE.U32.AND P0, PT, R10, R14, PT ;  /* 0x0000000e0a00720c */ /* 0x024fc80003f05070 */
[----:B------:R-:W-:-:S13]  /*0590*/  ISETP.NE.AND.EX P0, PT, R11, R15, PT, P0 ;  /* 0x0000000f0b00720c */ /* 0x000fda0003f05300 */
        /* <DEDUP_REMOVED lines=10> */
.L_x_9:
[----:B------:R-:W-:Y:S05]  /*0640*/  BSYNC.RECONVERGENT B0 ;  /* 0x0000000000007941 */ /* 0x000fea0003800200 */
.L_x_8:
        /* <DEDUP_REMOVED lines=14> */
.L_x_11:
[----:B------:R-:W-:Y:S05]  /*0730*/  BSYNC.RECONVERGENT B0 ;  /* 0x0000000000007941 */ /* 0x000fea0003800200 */
.L_x_10:
[----:B------:R-:W2:Y:S01]  /*0740*/  LDG.E.64 R8, desc[UR12][R8.64+0x8] ;  /* 0x0000080c08087981 */ /* 0x000ea2000c1e1b00 */
[----:B------:R-:W-:Y:S01]  /*0750*/  VIADD R0, R0, 0x4 ;  /* 0x0000000400007836 */ /* 0x000fe20000000000 */
[----:B------:R-:W-:Y:S04]  /*0760*/  BSSY.RECONVERGENT B0, `(.L_x_12) ;  /* 0x000000e000007945 */ /* 0x000fe80003800200 */
[----:B------:R-:W-:Y:S02]  /*0770*/  ISETP.GE.AND P1, PT, R0, UR14, PT ;  /* 0x0000000e00007c0c */ /* 0x000fe4000bf26270 */
[----:B--2--5:R-:W-:-:S04]  /*0780*/  ISETP.NE.U32.AND P0, PT, R10, R8, PT ;  /* 0x000000080a00720c */ /* 0x024fc80003f05070 */
[----:B------:R-:W-:-:S13]  /*0790*/  ISETP.NE.AND.EX P0, PT, R11, R9, PT, P0 ;  /* 0x000000090b00720c */ /* 0x000fda0003f05300 */
[----:B------:R-:W-:Y:S05]  /*07a0*/  @P0 BRA `(.L_x_13) ;  /* 0x0000000000240947 */ /* 0x000fea0003800000 */
[----:B------:R-:W2:Y:S04]  /*07b0*/  LDG.E.64 R12, desc[UR12][R12.64+0x8] ;  /* 0x0000080c0c0c7981 */ /* 0x000ea8000c1e1b00 */
        /* <DEDUP_REMOVED lines=8> */
.L_x_13:
[----:B------:R-:W-:Y:S05]  /*0840*/  BSYNC.RECONVERGENT B0 ;  /* 0x0000000000007941 */ /* 0x000fea0003800200 */
.L_x_12:
[----:B------:R-:W-:Y:S05]  /*0850*/  @!P1 BRA `(.L_x_14) ;  /* 0xfffffff800e89947 */ /* 0x000fea000383ffff */
[----:B------:R-:W-:Y:S05]  /*0860*/  EXIT ;  /* 0x000000000000794d */ /* 0x000fea0003800000 */
.L_x_15:
[----:B------:R-:W-:-:S00]  /*0870*/  BRA `(.L_x_15) ;  /* 0xfffffffc00fc7947 */ /* 0x000fc0000383ffff */
[----:B------:R-:W-:-:S00]  /*0880*/  NOP ;  /* 0x0000000000007918 */ /* 0x000fc00000000000 */
[----:B------:R-:W-:-:S00]  /*0890*/  NOP ;  /* 0x0000000000007918 */ /* 0x000fc00000000000 */
[----:B------:R-:W-:-:S00]  /*08a0*/  NOP ;  /* 0x0000000000007918 */ /* 0x000fc00000000000 */
[----:B------:R-:W-:-:S00]  /*08b0*/  NOP ;  /* 0x0000000000007918 */ /* 0x000fc00000000000 */
[----:B------:R-:W-:-:S00]  /*08c0*/  NOP ;  /* 0x0000000000007918 */ /* 0x000fc00000000000 */
[----:B------:R-:W-:-:S00]  /*08d0*/  NOP ;  /* 0x0000000000007918 */ /* 0x000fc00000000000 */
[----:B------:R-:W-:-:S00]  /*08e0*/  NOP ;  /* 0x0000000000007918 */ /* 0x000fc00000000000 */
[----:B------:R-:W-:-:S00]  /*08f0*/  NOP ;  /* 0x0000000000007918 */ /* 0x000fc00000000000 */
.L_x_40:


//--------------------- .text._Z12primeiroLacoPlS_lli --------------------------
	.section	.text._Z12primeiroLacoPlS_lli,"ax",@progbits
	.align	128
        .global         _Z12primeiroLacoPlS_lli
        .type           _Z12primeiroLacoPlS_lli,@function
        .size           _Z12primeiroLacoPlS_lli,(.L_x_39 - _Z12primeiroLacoPlS_lli)
        .other          _Z12primeiroLacoPlS_lli,@"STO_CUDA_ENTRY STV_DEFAULT"
_Z12primeiroLacoPlS_lli:
.text._Z12primeiroLacoPlS_lli:
[----:B------:R-:W-:Y:S01]  /*0000*/  LDC R1, c[0x0][0x37c] ;  /* 0x0000df00ff017b82 */ /* 0x000fe20000000800 */
[----:B------:R-:W0:Y:S07]  /*0010*/  S2R R3, SR_TID.X ;  /* 0x0000000000037919 */ /* 0x000e2e0000002100 */
[----:B------:R-:W0:Y:S01]  /*0020*/  S2UR UR4, SR_CTAID.X ;  /* 0x00000000000479c3 */ /* 0x000e220000002500 */
[----:B------:R-:W1:Y:S07]  /*0030*/  LDCU UR5, c[0x0][0x3a0] ;  /* 0x00007400ff0577ac */ /* 0x000e6e0008000800 */
[----:B------:R-:W0:Y:S02]  /*0040*/  LDC R2, c[0x0][0x360] ;  /* 0x0000d800ff027b82 */ /* 0x000e240000000800 */
[----:B0-----:R-:W-:-:S05]  /*0050*/  IMAD R2, R2, UR4, R3 ;  /* 0x0000000402027c24 */ /* 0x001fca000f8e0203 */
[----:B-1----:R-:W-:-:S13]  /*0060*/  ISETP.GE.AND P0, PT, R2, UR5, PT ;  /* 0x0000000502007c0c */ /* 0x002fda000bf06270 */
[----:B------:R-:W-:Y:S05]  /*0070*/  @P0 EXIT ;  /* 0x000000000000094d */ /* 0x000fea0003800000 */
[C---:B------:R-:W-:Y:S01]  /*0080*/  ISETP.GE.AND P0, PT, R2.reuse, 0x3, PT ;  /* 0x000000030200780c */ /* 0x040fe20003f06270 */
[----:B------:R-:W-:Y:S01]  /*0090*/  VIADD R0, R2, 0x1 ;  /* 0x0000000102007836 */ /* 0x000fe20000000000 */
[----:B------:R-:W0:Y:S01]  /*00a0*/  LDCU.64 UR4, c[0x0][0x358] ;  /* 0x00006b00ff0477ac */ /* 0x000e220008000a00 */
[----:B------:R-:W-:Y:S01]  /*00b0*/  BSSY.RECONVERGENT B0, `(.L_x_16) ;  /* 0x0000051000007945 */ /* 0x000fe20003800200 */
[----:B------:R-:W-:Y:S02]  /*00c0*/  SHF.R.S32.HI R3, RZ, 0x1f, R2 ;  /* 0x0000001fff037819 */ /* 0x000fe40000011402 */
[----:B------:R-:W-:-:S07]  /*00d0*/  SHF.R.S32.HI R9, RZ, 0x1f, R0 ;  /* 0x0000001fff097819 */ /* 0x000fce0000011400 */
[----:B------:R-:W-:Y:S05]  /*00e0*/  @!P0 BRA `(.L_x_17) ;  /* 0x0000000400348947 */ /* 0x000fea0003800000 */
[----:B------:R-:W-:Y:S01]  /*00f0*/  IMAD.MOV.U32 R11, RZ, RZ, 0x2 ;  /* 0x00000002ff0b7424 */ /* 0x000fe200078e00ff */
[----:B------:R-:W-:Y:S01]  /*0100*/  MOV R10, R2 ;  /* 0x00000002000a7202 */ /* 0x000fe20000000f00 */
[----:B------:R-:W-:Y:S02]  /*0110*/  IMAD.MOV.U32 R8, RZ, RZ, RZ ;  /* 0x000000ffff087224 */ /* 0x000fe400078e00ff */
[----:B------:R-:W-:-:S07]  /*0120*/  IMAD.MOV.U32 R13, RZ, RZ, R3 ;  /* 0x000000ffff0d7224 */ /* 0x000fce00078e0003 */
.L_x_26:
[----:B------:R-:W-:Y:S01]  /*0130*/  LOP3.LUT R15, R3, R8, RZ, 0xfc, !PT ;  /* 0x00000008030f7212 */ /* 0x000fe200078efcff */
[----:B------:R-:W-:Y:S03]  /*0140*/  BSSY.RECONVERGENT B1, `(.L_x_18) ;  /* 0x000001c000017945 */ /* 0x000fe60003800200 */
[----:B------:R-:W-:-:S13]  /*0150*/  ISETP.NE.AND.EX P0, PT, R15, RZ, PT, !PT ;  /* 0x000000ff0f00720c */ /* 0x000fda0003f053f0 */
[----:B------:R-:W-:Y:S05]  /*0160*/  @P0 BRA `(.L_x_19) ;  /* 0x0000000000500947 */ /* 0x000fea0003800000 */
[----:B------:R-:W1:Y:S01]  /*0170*/  I2F.U32.RP R6, R11 ;  /* 0x0000000b00067306 */ /* 0x000e620000209000 */
[----:B------:R-:W-:-:S07]  /*0180*/  ISETP.NE.U32.AND P1, PT, R11, RZ, PT ;  /* 0x000000ff0b00720c */ /* 0x000fce0003f25070 */
[----:B-1----:R-:W1:Y:S02]  /*0190*/  MUFU.RCP R6, R6 ;  /* 0x0000000600067308 */ /* 0x002e640000001000 */
[----:B-1----:R-:W-:-:S06]  /*01a0*/  VIADD R4, R6, 0xffffffe ;  /* 0x0ffffffe06047836 */ /* 0x002fcc0000000000 */
[----:B------:R1:W2:Y:S02]  /*01b0*/  F2I.FTZ.U32.TRUNC.NTZ R5, R4 ;  /* 0x0000000400057305 */ /* 0x0002a4000021f000 */
[----:B-1----:R-:W-:Y:S02]  /*01c0*/  HFMA2 R4, -RZ, RZ, 0, 0 ;  /* 0x00000000ff047431 */ /* 0x002fe400000001ff */
[----:B--2---:R-:W-:-:S04]  /*01d0*/  IMAD.MOV R12, RZ, RZ, -R5 ;  /* 0x000000ffff0c7224 */ /* 0x004fc800078e0a05 */
[----:B------:R-:W-:-:S04]  /*01e0*/  IMAD R7, R12, R11, RZ ;  /* 0x0000000b0c077224 */ /* 0x000fc800078e02ff */
[----:B------:R-:W-:-:S06]  /*01f0*/  IMAD.HI.U32 R5, R5, R7, R4 ;  /* 0x0000000705057227 */ /* 0x000fcc00078e0004 */
[----:B------:R-:W-:-:S04]  /*0200*/  IMAD.HI.U32 R5, R5, R2, RZ ;  /* 0x0000000205057227 */ /* 0x000fc800078e00ff */
[----:B------:R-:W-:-:S04]  /*0210*/  IMAD.MOV R5, RZ, RZ, -R5 ;  /* 0x000000ffff057224 */ /* 0x000fc800078e0a05 */
[----:B------:R-:W-:-:S05]  /*0220*/  IMAD R12, R11, R5, R2 ;  /* 0x000000050b0c7224 */ /* 0x000fca00078e0202 */
[----:B------:R-:W-:-:S13]  /*0230*/  ISETP.GE.U32.AND P0, PT, R12, R11, PT ;  /* 0x0000000b0c00720c */ /* 0x000fda0003f06070 */
[----:B------:R-:W-:-:S05]  /*0240*/  @P0 IMAD.IADD R12, R12, 0x1, -R11 ;  /* 0x000000010c0c0824 */ /* 0x000fca00078e0a0b */
[----:B------:R-:W-:-:S13]  /*0250*/  ISETP.GE.U32.AND P0, PT, R12, R11, PT ;  /* 0x0000000b0c00720c */ /* 0x000fda0003f06070 */
[----:B------:R-:W-:Y:S01]  /*0260*/  @P0 IMAD.IADD R12, R12, 0x1, -R11 ;  /* 0x000000010c0c0824 */ /* 0x000fe200078e0a0b */
[----:B------:R-:W-:-:S04]  /*0270*/  @!P1 LOP3.LUT R12, RZ, R11, RZ, 0x33, !PT ;  /* 0x0000000bff0c9212 */ /* 0x000fc800078e33ff */
[----:B------:R-:W-:-:S04]  /*0280*/  ISETP.NE.U32.AND P0, PT, R12, RZ, PT ;  /* 0x000000ff0c00720c */ /* 0x000fc80003f05070 */
[----:B------:R-:W-:Y:S01]  /*0290*/  ISETP.NE.AND.EX P0, PT, RZ, RZ, PT, P0 ;  /* 0x000000ffff00720c */ /* 0x000fe20003f05300 */
[----:B------:R-:W-:-:S12]  /*02a0*/  BRA `(.L_x_20) ;  /* 0x0000000000147947 */ /* 0x000fd80003800000 */
.L_x_19:
[----:B------:R-:W-:Y:S02]  /*02b0*/  MOV R14, R2 ;  /* 0x00000002000e7202 */ /* 0x000fe40000000f00 */
[----:B------:R-:W-:-:S07]  /*02c0*/  MOV R12, 0x2e0 ;  /* 0x000002e0000c7802 */ /* 0x000fce0000000f00 */
[----:B0-----:R-:W-:Y:S05]  /*02d0*/  CALL.REL.NOINC `($__internal_2_$__cuda_sm20_rem_u64) ;  /* 0x0000001000d87944 */ /* 0x001fea0003c00000 */
[----:B------:R-:W-:-:S04]  /*02e0*/  ISETP.NE.U32.AND P0, PT, R6, RZ, PT ;  /* 0x000000ff0600720c */ /* 0x000fc80003f05070 */
[----:B------:R-:W-:-:S13]  /*02f0*/  ISETP.NE.AND.EX P0, PT, R7, RZ, PT, P0 ;  /* 0x000000ff0700720c */ /* 0x000fda0003f05300 */
.L_x_20:
[----:B0-----:R-:W-:Y:S05]  /*0300*/  BSYNC.RECONVERGENT B1 ;  /* 0x0000000000017941 */ /* 0x001fea0003800200 */
.L_x_18:
[----:B------:R-:W-:Y:S04]  /*0310*/  BSSY.RECONVERGENT B1, `(.L_x_21) ;  /* 0x0000025000017945 */ /* 0x000fe80003800200 */
[----:B------:R-:W-:Y:S05]  /*0320*/  @P0 BRA `(.L_x_22) ;  /* 0x00000000008c0947 */ /* 0x000fea0003800000 */
[----:B------:R-:W-:Y:S01]  /*0330*/  ISETP.NE.AND.EX P0, PT, R15, RZ, PT, !PT ;  /* 0x000000ff0f00720c */ /* 0x000fe20003f053f0 */
[----:B------:R-:W-:-:S12]  /*0340*/  BSSY.RECONVERGENT B2, `(.L_x_23) ;  /* 0x0000019000027945 */ /* 0x000fd80003800200 */
[----:B------:R-:W-:Y:S05]  /*0350*/  @P0 BRA `(.L_x_24) ;  /* 0x0000000000500947 */ /* 0x000fea0003800000 */
[----:B------:R-:W0:Y:S01]  /*0360*/  I2F.U32.RP R6, R11 ;  /* 0x0000000b00067306 */ /* 0x000e220000209000 */
[----:B------:R-:W-:Y:S01]  /*0370*/  ISETP.NE.U32.AND P2, PT, R11, RZ, PT ;  /* 0x000000ff0b00720c */ /* 0x000fe20003f45070 */
[----:B------:R-:W-:-:S06]  /*0380*/  HFMA2 R13, -RZ, RZ, 0, 0 ;  /* 0x00000000ff0d7431 */ /* 0x000fcc00000001ff */
[----:B0-----:R-:W0:Y:S02]  /*0390*/  MUFU.RCP R6, R6 ;  /* 0x0000000600067308 */ /* 0x001e240000001000 */
[----:B0-----:R-:W-:-:S06]  /*03a0*/  VIADD R4, R6, 0xffffffe ;  /* 0x0ffffffe06047836 */ /* 0x001fcc0000000000 */
[----:B------:R0:W1:Y:S02]  /*03b0*/  F2I.FTZ.U32.TRUNC.NTZ R5, R4 ;  /* 0x0000000400057305 */ /* 0x000064000021f000 */
[----:B0-----:R-:W-:Y:S02]  /*03c0*/  IMAD.MOV.U32 R4, RZ, RZ, RZ ;  /* 0x000000ffff047224 */ /* 0x001fe400078e00ff */
[----:B-1----:R-:W-:-:S04]  /*03d0*/  IMAD.MOV R10, RZ, RZ, -R5 ;  /* 0x000000ffff0a7224 */ /* 0x002fc800078e0a05 */
[----:B------:R-:W-:-:S04]  /*03e0*/  IMAD R7, R10, R11, RZ ;  /* 0x0000000b0a077224 */ /* 0x000fc800078e02ff */
[----:B------:R-:W-:-:S06]  /*03f0*/  IMAD.HI.U32 R7, R5, R7, R4 ;  /* 0x0000000705077227 */ /* 0x000fcc00078e0004 */
[----:B------:R-:W-:-:S05]  /*0400*/  IMAD.HI.U32 R10, R7, R2, RZ ;  /* 0x00000002070a7227 */ /* 0x000fca00078e00ff */
[----:B------:R-:W-:-:S05]  /*0410*/  IADD3 R5, PT, PT, -R10, RZ, RZ ;  /* 0x000000ff0a057210 */ /* 0x000fca0007ffe1ff */
[----:B------:R-:W-:-:S05]  /*0420*/  IMAD R12, R11, R5, R2 ;  /* 0x000000050b0c7224 */ /* 0x000fca00078e0202 */
[----:B------:R-:W-:-:S13]  /*0430*/  ISETP.GE.U32.AND P0, PT, R12, R11, PT ;  /* 0x0000000b0c00720c */ /* 0x000fda0003f06070 */
[----:B------:R-:W-:Y:S02]  /*0440*/  @P0 IMAD.IADD R12, R12, 0x1, -R11 ;  /* 0x000000010c0c0824 */ /* 0x000fe400078e0a0b */
[----:B------:R-:W-:-:S03]  /*0450*/  @P0 VIADD R10, R10, 0x1 ;  /* 0x000000010a0a0836 */ /* 0x000fc60000000000 */
[----:B------:R-:W-:-:S13]  /*0460*/  ISETP.GE.U32.AND P1, PT, R12, R11, PT ;  /* 0x0000000b0c00720c */ /* 0x000fda0003f26070 */
[----:B------:R-:W-:Y:S01]  /*0470*/  @P1 VIADD R10, R10, 0x1 ;  /* 0x000000010a0a1836 */ /* 0x000fe20000000000 */
[----:B------:R-:W-:Y:S01]  /*0480*/  @!P2 LOP3.LUT R10, RZ, R11, RZ, 0x33, !PT ;  /* 0x0000000bff0aa212 */ /* 0x000fe200078e33ff */
[----:B------:R-:W-:Y:S06]  /*0490*/  BRA `(.L_x_25) ;  /* 0x00000000000c7947 */ /* 0x000fec0003800000 */
.L_x_24:
[----:B------:R-:W-:Y:S01]  /*04a0*/  IMAD.MOV.U32 R7, RZ, RZ, R2 ;  /* 0x000000ffff077224 */ /* 0x000fe200078e0002 */
[----:B------:R-:W-:-:S07]  /*04b0*/  MOV R6, 0x4d0 ;  /* 0x000004d000067802 */ /* 0x000fce0000000f00 */
[----:B------:R-:W-:Y:S05]  /*04c0*/  CALL.REL.NOINC `($__internal_1_$__cuda_sm20_div_u64) ;  /* 0x0000000c00487944 */ /* 0x000fea0003c00000 */
.L_x_25:
[----:B------:R-:W-:Y:S05]  /*04d0*/  BSYNC.RECONVERGENT B2 ;  /* 0x0000000000027941 */ /* 0x000fea0003800200 */
.L_x_23:
[C---:B------:R-:W-:Y:S02]  /*04e0*/  ISETP.NE.U32.AND P0, PT, R10.reuse, R11, PT ;  /* 0x0000000b0a00720c */ /* 0x040fe40003f05070 */
[----:B------:R-:W-:Y:S02]  /*04f0*/  IADD3 R0, P1, P2, R10, R0, R11 ;  /* 0x000000000a007210 */ /* 0x000fe40007a3e00b */
[C---:B------:R-:W-:Y:S02]  /*0500*/  ISETP.NE.AND.EX P0, PT, R13.reuse, R8, PT, P0 ;  /* 0x000000080d00720c */ /* 0x040fe40003f05300 */
[----:B------:R-:W-:Y:S02]  /*0510*/  IADD3.X R9, PT, PT, R13, R9, R8, P1, P2 ;  /* 0x000000090d097210 */ /* 0x000fe40000fe4408 */
[----:B------:R-:W-:Y:S02]  /*0520*/  SEL R5, R11, RZ, !P0 ;  /* 0x000000ff0b057207 */ /* 0x000fe40004000000 */
[----:B------:R-:W-:-:S02]  /*0530*/  SEL R4, R8, RZ, !P0 ;  /* 0x000000ff08047207 */ /* 0x000fc40004000000 */
[----:B------:R-:W-:-:S05]  /*0540*/  IADD3 R0, P3, PT, R0, -R5, RZ ;  /* 0x8000000500007210 */ /* 0x000fca0007f7e0ff */
[----:B------:R-:W-:-:S08]  /*0550*/  IMAD.X R9, R9, 0x1, ~R4, P3 ;  /* 0x0000000109097824 */ /* 0x000fd000018e0e04 */
.L_x_22:
[----:B------:R-:W-:Y:S05]  /*0560*/  BSYNC.RECONVERGENT B1 ;  /* 0x0000000000017941 */ /* 0x000fea0003800200 */
.L_x_21:
[----:B------:R-:W-:-:S05]  /*0570*/  IADD3 R11, P0, PT, R11, 0x1, RZ ;  /* 0x000000010b0b7810 */ /* 0x000fca0007f1e0ff */
[----:B------:R-:W-:Y:S01]  /*0580*/  IMAD.X R8, RZ, RZ, R8, P0 ;  /* 0x000000ffff087224 */ /* 0x000fe200000e0608 */
[----:B------:R-:W-:-:S04]  /*0590*/  ISETP.GE.U32.AND P0, PT, R11, R10, PT ;  /* 0x0000000a0b00720c */ /* 0x000fc80003f06070 */
[----:B------:R-:W-:-:S13]  /*05a0*/  ISETP.GE.AND.EX P0, PT, R8, R13, PT, P0 ;  /* 0x0000000d0800720c */ /* 0x000fda0003f06300 */
[----:B------:R-:W-:Y:S05]  /*05b0*/  @!P0 BRA `(.L_x_26) ;  /* 0xfffffff800dc8947 */ /* 0x000fea000383ffff */
.L_x_17:
[----:B0-----:R-:W-:Y:S05]  /*05c0*/  BSYNC.RECONVERGENT B0 ;  /* 0x0000000000007941 */ /* 0x001fea0003800200 */
.L_x_16:
[----:B------:R-:W0:Y:S01]  /*05d0*/  LDCU.64 UR6, c[0x0][0x390] ;  /* 0x00007200ff0677ac */ /* 0x000e220008000a00 */
[----:B------:R-:W-:Y:S01]  /*05e0*/  IMAD.MOV.U32 R8, RZ, RZ, R0 ;  /* 0x000000ffff087224 */ /* 0x000fe200078e0000 */
[----:B------:R-:W1:Y:S01]  /*05f0*/  LDCU.128 UR8, c[0x0][0x380] ;  /* 0x00007000ff0877ac */ /* 0x000e620008000c00 */
[----:B0-----:R-:W-:-:S04]  /*0600*/  IADD3 R5, P0, PT, R2, -UR6, RZ ;  /* 0x8000000602057c10 */ /* 0x001fc8000ff1e0ff */
[----:B------:R-:W-:Y:S02]  /*0610*/  IADD3.X R6, PT, PT, R3, ~UR7, RZ, P0, !PT ;  /* 0x8000000703067c10 */ /* 0x000fe400087fe4ff */
[C---:B------:R-:W-:Y:S02]  /*0620*/  SHF.L.U32 R4, R5.reuse, 0x3, RZ ;  /* 0x0000000305047819 */ /* 0x040fe400000006ff */
[----:B------:R-:W-:Y:S02]  /*0630*/  SHF.L.U64.HI R5, R5, 0x3, R6 ;  /* 0x0000000305057819 */ /* 0x000fe40000010206 */
[C---:B-1----:R-:W-:Y:S02]  /*0640*/  IADD3 R6, P0, PT, R4.reuse, UR8, RZ ;  /* 0x0000000804067c10 */ /* 0x042fe4000ff1e0ff */
[----:B------:R-:W-:Y:S02]  /*0650*/  IADD3 R4, P1, PT, R4, UR10, RZ ;  /* 0x0000000a04047c10 */ /* 0x000fe4000ff3e0ff */
[----:B------:R-:W-:-:S02]  /*0660*/  IADD3.X R7, PT, PT, R5, UR9, RZ, P0, !PT ;  /* 0x0000000905077c10 */ /* 0x000fc400087fe4ff */
[----:B------:R-:W-:-:S03]  /*0670*/  IADD3.X R5, PT, PT, R5, UR11, RZ, P1, !PT ;  /* 0x0000000b05057c10 */ /* 0x000fc60008ffe4ff */
[----:B------:R0:W-:Y:S04]  /*0680*/  STG.E.64 desc[UR4][R6.64], R8 ;  /* 0x0000000806007986 */ /* 0x0001e8000c101b04 */
[----:B------:R0:W-:Y:S04]  /*0690*/  STG.E.64 desc[UR4][R4.64], R2 ;  /* 0x0000000204007986 */ /* 0x0001e8000c101b04 */
[----:B------:R-:W2:Y:S01]  /*06a0*/  LDG.E.64 R12, desc[UR4][R6.64] ;  /* 0x00000004060c7981 */ /* 0x000ea2000c1e1b00 */
[----:B------:R-:W-:Y:S01]  /*06b0*/  BSSY.RECONVERGENT B0, `(.L_x_27) ;  /* 0x0000020000007945 */ /* 0x000fe20003800200 */
[----:B--2---:R-:W-:-:S13]  /*06c0*/  ISETP.NE.AND P0, PT, R12, RZ, PT ;  /* 0x000000ff0c00720c */ /* 0x004fda0003f05270 */
[----:B0-----:R-:W-:Y:S05]  /*06d0*/  @!P0 BRA `(.L_x_28) ;  /* 0x0000000000748947 */ /* 0x001fea0003800000 */
[----:B------:R-:W-:Y:S02]  /*06e0*/  IMAD.MOV.U32 R8, RZ, RZ, R2 ;  /* 0x000000ffff087224 */ /* 0x000fe400078e0002 */
[----:B------:R-:W-:-:S07]  /*06f0*/  IMAD.MOV.U32 R0, RZ, RZ, R12 ;  /* 0x000000ffff007224 */ /* 0x000fce00078e000c */
.L_x_29:
[-C--:B------:R-:W-:Y:S02]  /*0700*/  IABS R10, R0.reuse ;  /* 0x00000000000a7213 */ /* 0x080fe40000000000 */
[----:B------:R-:W-:Y:S02]  /*0710*/  IABS R15, R0 ;  /* 0x00000000000f7213 */ /* 0x000fe40000000000 */
[----:B------:R-:W0:Y:S01]  /*0720*/  I2F.RP R9, R10 ;  /* 0x0000000a00097306 */ /* 0x000e220000209400 */
[----:B------:R-:W-:Y:S02]  /*0730*/  IABS R14, R8 ;  /* 0x00000008000e7213 */ /* 0x000fe40000000000 */
[----:B------:R-:W-:-:S05]  /*0740*/  ISETP.GE.AND P2, PT, R8, RZ, PT ;  /* 0x000000ff0800720c */ /* 0x000fca0003f46270 */
[----:B0-----:R-:W0:Y:S02]  /*0750*/  MUFU.RCP R9, R9 ;  /* 0x0000000900097308 */ /* 0x001e240000001000 */
[----:B0-----:R-:W-:Y:S01]  /*0760*/  IADD3 R2, PT, PT, R9, 0xffffffe, RZ ;  /* 0x0ffffffe09027810 */ /* 0x001fe20007ffe0ff */
[----:B------:R-:W-:-:S05]  /*0770*/  IMAD.MOV R9, RZ, RZ, -R15 ;  /* 0x000000ffff097224 */ /* 0x000fca00078e0a0f */
[----:B------:R0:W1:Y:S02]  /*0780*/  F2I.FTZ.U32.TRUNC.NTZ R3, R2 ;  /* 0x0000000200037305 */ /* 0x000064000021f000 */
[----:B0-----:R-:W-:Y:S02]  /*0790*/  IMAD.MOV.U32 R2, RZ, RZ, RZ ;  /* 0x000000ffff027224 */ /* 0x001fe400078e00ff */
[----:B-1----:R-:W-:-:S04]  /*07a0*/  IMAD.MOV R11, RZ, RZ, -R3 ;  /* 0x000000ffff0b7224 */ /* 0x002fc800078e0a03 */
[----:B------:R-:W-:-:S04]  /*07b0*/  IMAD R11, R11, R10, RZ ;  /* 0x0000000a0b0b7224 */ /* 0x000fc800078e02ff */
[----:B------:R-:W-:-:S04]  /*07c0*/  IMAD.HI.U32 R3, R3, R11, R2 ;  /* 0x0000000b03037227 */ /* 0x000fc800078e0002 */
[----:B------:R-:W-:Y:S02]  /*07d0*/  IMAD.MOV.U32 R2, RZ, RZ, R0 ;  /* 0x000000ffff027224 */ /* 0x000fe400078e0000 */
[----:B------:R-:W-:-:S03]  /*07e0*/  IMAD.HI.U32 R3, R3, R14, RZ ;  /* 0x0000000e03037227 */ /* 0x000fc600078e00ff */
[----:B------:R-:W-:Y:S01]  /*07f0*/  MOV R8, R2 ;  /* 0x0000000200087202 */ /* 0x000fe20000000f00 */
[----:B------:R-:W-:-:S05]  /*0800*/  IMAD R3, R3, R9, R14 ;  /* 0x0000000903037224 */ /* 0x000fca00078e020e */
[----:B------:R-:W-:-:S13]  /*0810*/  ISETP.GT.U32.AND P0, PT, R10, R3, PT ;  /* 0x000000030a00720c */ /* 0x000fda0003f04070 */
[----:B------:R-:W-:Y:S02]  /*0820*/  @!P0 IADD3 R3, PT, PT, R3, -R10, RZ ;  /* 0x8000000a03038210 */ /* 0x000fe40007ffe0ff */
[----:B------:R-:W-:Y:S02]  /*0830*/  ISETP.NE.AND P0, PT, R0, RZ, PT ;  /* 0x000000ff0000720c */ /* 0x000fe40003f05270 */
[----:B------:R-:W-:-:S13]  /*0840*/  ISETP.GT.U32.AND P1, PT, R10, R3, PT ;  /* 0x000000030a00720c */ /* 0x000fda0003f24070 */
[----:B------:R-:W-:-:S04]  /*0850*/  @!P1 IMAD.IADD R3, R3, 0x1, -R10 ;  /* 0x0000000103039824 */ /* 0x000fc800078e0a0a */
[----:B------:R-:W-:Y:S01]  /*0860*/  @!P2 IMAD.MOV R3, RZ, RZ, -R3 ;  /* 0x000000ffff03a224 */ /* 0x000fe200078e0a03 */
[----:B------:R-:W-:-:S04]  /*0870*/  @!P0 LOP3.LUT R3, RZ, R0, RZ, 0x33, !PT ;  /* 0x00000000ff038212 */ /* 0x000fc800078e33ff */
[----:B------:R-:W-:Y:S01]  /*0880*/  ISETP.NE.AND P0, PT, R3, RZ, PT ;  /* 0x000000ff0300720c */ /* 0x000fe20003f05270 */
[----:B------:R-:W-:-:S12]  /*0890*/  IMAD.MOV.U32 R0, RZ, RZ, R3 ;  /* 0x000000ffff007224 */ /* 0x000fd800078e0003 */
[----:B------:R-:W-:Y:S05]  /*08a0*/  @P0 BRA `(.L_x_29) ;  /* 0xfffffffc00940947 */ /* 0x000fea000383ffff */
.L_x_28:
[----:B------:R-:W-:Y:S05]  /*08b0*/  BSYNC.RECONVERGENT B0 ;  /* 0x0000000000007941 */ /* 0x000fea0003800200 */
.L_x_27:
[----:B------:R-:W-:Y:S01]  /*08c0*/  SHF.R.S32.HI R0, RZ, 0x1f, R2 ;  /* 0x0000001fff007819 */ /* 0x000fe20000011402 */
[----:B------:R-:W-:Y:S03]  /*08d0*/  BSSY.RECONVERGENT B0, `(.L_x_30) ;  /* 0x000001b000007945 */ /* 0x000fe60003800200 */
[----:B------:R-:W-:-:S04]  /*08e0*/  LOP3.LUT R3, R13, R0, RZ, 0xfc, !PT ;  /* 0x000000000d037212 */ /* 0x000fc800078efcff */
[----:B------:R-:W-:-:S13]  /*08f0*/  ISETP.NE.U32.AND P0, PT, R3, RZ, PT ;  /* 0x000000ff0300720c */ /* 0x000fda0003f05070 */
[----:B------:R-:W-:Y:S05]  /*0900*/  @P0 BRA `(.L_x_31) ;  /* 0x0000000000500947 */ /* 0x000fea0003800000 */
[----:B------:R-:W0:Y:S01]  /*0910*/  I2F.U32.RP R3, R2 ;  /* 0x0000000200037306 */ /* 0x000e220000209000 */
[----:B------:R-:W-:-:S07]  /*0920*/  ISETP.NE.U32.AND P2, PT, R2, RZ, PT ;  /* 0x000000ff0200720c */ /* 0x000fce0003f45070 */
[----:B0-----:R-:W0:Y:S02]  /*0930*/  MUFU.RCP R3, R3 ;  /* 0x0000000300037308 */ /* 0x001e240000001000 */
[----:B0-----:R-:W-:-:S06]  /*0940*/  VIADD R8, R3, 0xffffffe ;  /* 0x0ffffffe03087836 */ /* 0x001fcc0000000000 */
[----:B------:R0:W1:Y:S02]  /*0950*/  F2I.FTZ.U32.TRUNC.NTZ R9, R8 ;  /* 0x0000000800097305 */ /* 0x000064000021f000 */
[----:B0-----:R-:W-:Y:S02]  /*0960*/  HFMA2 R8, -RZ, RZ, 0, 0 ;  /* 0x00000000ff087431 */ /* 0x001fe400000001ff */
[----:B-1----:R-:W-:-:S04]  /*0970*/  IMAD.MOV R11, RZ, RZ, -R9 ;  /* 0x000000ffff0b7224 */ /* 0x002fc800078e0a09 */
[----:B------:R-:W-:-:S04]  /*0980*/  IMAD R11, R11, R2, RZ ;  /* 0x000000020b0b7224 */ /* 0x000fc800078e02ff */
[----:B------:R-:W-:-:S06]  /*0990*/  IMAD.HI.U32 R9, R9, R11, R8 ;  /* 0x0000000b09097227 */ /* 0x000fcc00078e0008 */
[----:B------:R-:W-:-:S04]  /*09a0*/  IMAD.HI.U32 R8, R9, R12, RZ ;  /* 0x0000000c09087227 */ /* 0x000fc800078e00ff */
[----:B------:R-:W-:Y:S02]  /*09b0*/  IMAD.MOV R13, RZ, RZ, -R8 ;  /* 0x000000ffff0d7224 */ /* 0x000fe400078e0a08 */
[----:B------:R-:W-:Y:S02]  /*09c0*/  IMAD.MOV.U32 R9, RZ, RZ, RZ ;  /* 0x000000ffff097224 */ /* 0x000fe400078e00ff */
[----:B------:R-:W-:-:S05]  /*09d0*/  IMAD R13, R2, R13, R12 ;  /* 0x0000000d020d7224 */ /* 0x000fca00078e020c */
[----:B------:R-:W-:-:S13]  /*09e0*/  ISETP.GE.U32.AND P0, PT, R13, R2, PT ;  /* 0x000000020d00720c */ /* 0x000fda0003f06070 */
[----:B------:R-:W-:Y:S02]  /*09f0*/  @P0 IMAD.IADD R13, R13, 0x1, -R2 ;  /* 0x000000010d0d0824 */ /* 0x000fe400078e0a02 */
[----:B------:R-:W-:-:S03]  /*0a00*/  @P0 VIADD R8, R8, 0x1 ;  /* 0x0000000108080836 */ /* 0x000fc60000000000 */
[----:B------:R-:W-:-:S13]  /*0a10*/  ISETP.GE.U32.AND P1, PT, R13, R2, PT ;  /* 0x000000020d00720c */ /* 0x000fda0003f26070 */
[----:B------:R-:W-:Y:S02]  /*0a20*/  @P1 IADD3 R8, PT, PT, R8, 0x1, RZ ;  /* 0x0000000108081810 */ /* 0x000fe40007ffe0ff */
[----:B------:R-:W-:Y:S01]  /*0a30*/  @!P2 LOP3.LUT R8, RZ, R2, RZ, 0x33, !PT ;  /* 0x00000002ff08a212 */ /* 0x000fe200078e33ff */
[----:B------:R-:W-:Y:S06]  /*0a40*/  BRA `(.L_x_32) ;  /* 0x00000000000c7947 */ /* 0x000fec0003800000 */
.L_x_31:
[----:B------:R-:W-:Y:S01]  /*0a50*/  IMAD.MOV.U32 R3, RZ, RZ, R13 ;  /* 0x000000ffff037224 */ /* 0x000fe200078e000d */
[----:B------:R-:W-:-:S07]  /*0a60*/  MOV R10, 0xa80 ;  /* 0x00000a80000a7802 */ /* 0x000fce0000000f00 */
[----:B------:R-:W-:Y:S05]  /*0a70*/  CALL.REL.NOINC `($__internal_0_$__cuda_sm20_div_s64) ;  /* 0x0000000000907944 */ /* 0x000fea0003c00000 */
.L_x_32:
[----:B------:R-:W-:Y:S05]  /*0a80*/  BSYNC.RECONVERGENT B0 ;  /* 0x0000000000007941 */ /* 0x000fea0003800200 */
.L_x_30:
[----:B------:R0:W-:Y:S04]  /*0a90*/  STG.E.64 desc[UR4][R6.64], R8 ;  /* 0x0000000806007986 */ /* 0x0001e8000c101b04 */
[----:B------:R-:W2:Y:S01]  /*0aa0*/  LDG.E.64 R12, desc[UR4][R4.64] ;  /* 0x00000004040c7981 */ /* 0x000ea2000c1e1b00 */
[----:B------:R-:W-:Y:S01]  /*0ab0*/  BSSY.RECONVERGENT B0, `(.L_x_33) ;  /* 0x000001e000007945 */ /* 0x000fe20003800200 */
[----:B--2---:R-:W-:-:S04]  /*0ac0*/  LOP3.LUT R3, R13, R0, RZ, 0xfc, !PT ;  /* 0x000000000d037212 */ /* 0x004fc800078efcff */
[----:B------:R-:W-:-:S13]  /*0ad0*/  ISETP.NE.U32.AND P0, PT, R3, RZ, PT ;  /* 0x000000ff0300720c */ /* 0x000fda0003f05070 */
[----:B0-----:R-:W-:Y:S05]  /*0ae0*/  @P0 BRA `(.L_x_34) ;  /* 0x0000000000540947 */ /* 0x001fea0003800000 */
[----:B------:R-:W0:Y:S01]  /*0af0*/  I2F.U32.RP R3, R2 ;  /* 0x0000000200037306 */ /* 0x000e220000209000 */
[----:B------:R-:W-:-:S07]  /*0b00*/  ISETP.NE.U32.AND P2, PT, R2, RZ, PT ;  /* 0x000000ff0200720c */ /* 0x000fce0003f45070 */
[----:B0-----:R-:W0:Y:S02]  /*0b10*/  MUFU.RCP R3, R3 ;  /* 0x0000000300037308 */ /* 0x001e240000001000 */
[----:B0-----:R-:W-:Y:S02]  /*0b20*/  VIADD R6, R3, 0xffffffe ;  /* 0x0ffffffe03067836 */ /* 0x001fe40000000000 */
[----:B------:R-:W-:-:S04]  /*0b30*/  IMAD.MOV.U32 R3, RZ, RZ, RZ ;  /* 0x000000ffff037224 */ /* 0x000fc800078e00ff */
[----:B------:R0:W1:Y:S02]  /*0b40*/  F2I.FTZ.U32.TRUNC.NTZ R7, R6 ;  /* 0x0000000600077305 */ /* 0x000064000021f000 */
[----:B0-----:R-:W-:Y:S01]  /*0b50*/  IMAD.MOV.U32 R6, RZ, RZ, RZ ;  /* 0x000000ffff067224 */ /* 0x001fe200078e00ff */
[----:B-1----:R-:W-:-:S05]  /*0b60*/  IADD3 R9, PT, PT, RZ, -R7, RZ ;  /* 0x80000007ff097210 */ /* 0x002fca0007ffe0ff */
[----:B------:R-:W-:-:S04]  /*0b70*/  IMAD R9, R9, R2, RZ ;  /* 0x0000000209097224 */ /* 0x000fc800078e02ff */
[----:B------:R-:W-:-:S06]  /*0b80*/  IMAD.HI.U32 R9, R7, R9, R6 ;  /* 0x0000000907097227 */ /* 0x000fcc00078e0006 */
[----:B------:R-:W-:-:S04]  /*0b90*/  IMAD.HI.U32 R0, R9, R12, RZ ;  /* 0x0000000c09007227 */ /* 0x000fc800078e00ff */
[----:B------:R-:W-:-:S04]  /*0ba0*/  IMAD.MOV R13, RZ, RZ, -R0 ;  /* 0x000000ffff0d7224 */ /* 0x000fc800078e0a00 */
[----:B------:R-:W-:-:S05]  /*0bb0*/  IMAD R13, R2, R13, R12 ;  /* 0x0000000d020d7224 */ /* 0x000fca00078e020c */
[----:B------:R-:W-:-:S13]  /*0bc0*/  ISETP.GE.U32.AND P0, PT, R13, R2, PT ;  /* 0x000000020d00720c */ /* 0x000fda0003f06070 */
[----:B------:R-:W-:Y:S01]  /*0bd0*/  @P0 IMAD.IADD R13, R13, 0x1, -R2 ;  /* 0x000000010d0d0824 */ /* 0x000fe200078e0a02 */
[----:B------:R-:W-:-:S04]  /*0be0*/  @P0 IADD3 R0, PT, PT, R0, 0x1, RZ ;  /* 0x0000000100000810 */ /* 0x000fc80007ffe0ff */
[----:B------:R-:W-:-:S13]  /*0bf0*/  ISETP.GE.U32.AND P1, PT, R13, R2, PT ;  /* 0x000000020d00720c */ /* 0x000fda0003f26070 */
[----:B------:R-:W-:Y:S01]  /*0c00*/  @P1 VIADD R0, R0, 0x1 ;  /* 0x0000000100001836 */ /* 0x000fe20000000000 */
[----:B------:R-:W-:-:S05]  /*0c10*/  @!P2 LOP3.LUT R0, RZ, R2, RZ, 0x33, !PT ;  /* 0x00000002ff00a212 */ /* 0x000fca00078e33ff */
[----:B------:R-:W-:Y:S01]  /*0c20*/  IMAD.MOV.U32 R2, RZ, RZ, R0 ;  /* 0x000000ffff027224 */ /* 0x000fe200078e0000 */
[----:B------:R-:W-:Y:S06]  /*0c30*/  BRA `(.L_x_35) ;  /* 0x0000000000147947 */ /* 0x000fec0003800000 */
.L_x_34:
[----:B------:R-:W-:Y:S02]  /*0c40*/  MOV R3, R13 ;  /* 0x0000000d00037202 */ /* 0x000fe40000000f00 */
[----:B------:R-:W-:-:S07]  /*0c50*/  MOV R10, 0xc70 ;  /* 0x00000c70000a7802 */ /* 0x000fce0000000f00 */
[----:B------:R-:W-:Y:S05]  /*0c60*/  CALL.REL.NOINC `($__internal_0_$__cuda_sm20_div_s64) ;  /* 0x0000000000147944 */ /* 0x000fea0003c00000 */
[----:B------:R-:W-:Y:S02]  /*0c70*/  IMAD.MOV.U32 R2, RZ, RZ, R8 ;  /* 0x000000ffff027224 */ /* 0x000fe400078e0008 */
[----:B------:R-:W-:-:S07]  /*0c80*/  IMAD.MOV.U32 R3, RZ, RZ, R9 ;  /* 0x000000ffff037224 */ /* 0x000fce00078e0009 */
.L_x_35:
[----:B------:R-:W-:Y:S05]  /*0c90*/  BSYNC.RECONVERGENT B0 ;  /* 0x0000000000007941 */ /* 0x000fea0003800200 */
.L_x_33:
[----:B------:R-:W-:Y:S01]  /*0ca0*/  STG.E.64 desc[UR4][R4.64], R2 ;  /* 0x0000000204007986 */ /* 0x000fe2000c101b04 */
[----:B------:R-:W-:Y:S05]  /*0cb0*/  EXIT ;  /* 0x000000000000794d */ /* 0x000fea0003800000 */
        .weak           $__internal_0_$__cuda_sm20_div_s64
        .type           $__internal_0_$__cuda_sm20_div_s64,@function
        .size           $__internal_0_$__cuda_sm20_div_s64,($__internal_1_$__cuda_sm20_div_u64 - $__internal_0_$__cuda_sm20_div_s64)
$__internal_0_$__cuda_sm20_div_s64:
[-C--:B------:R-:W-:Y:S02]  /*0cc0*/  IADD3 R9, P1, PT, RZ, -R2.reuse, RZ ;  /* 0x80000002ff097210 */ /* 0x080fe40007f3e0ff */
[----:B------:R-:W-:Y:S02]  /*0cd0*/  ISETP.GE.AND P0, PT, R0, RZ, PT ;  /* 0x000000ff0000720c */ /* 0x000fe40003f06270 */
[----:B------:R-:W-:Y:S01]  /*0ce0*/  ISETP.GE.AND P3, PT, R3, RZ, PT ;  /* 0x000000ff0300720c */ /* 0x000fe20003f66270 */
[----:B------:R-:W-:Y:S01]  /*0cf0*/  IMAD.X R11, RZ, RZ, ~R0, P1 ;  /* 0x000000ffff0b7224 */ /* 0x000fe200008e0e00 */
[----:B------:R-:W-:-:S04]  /*0d00*/  SEL R8, R9, R2, !P0 ;  /* 0x0000000209087207 */ /* 0x000fc80004000000 */
[----:B------:R-:W-:-:S04]  /*0d10*/  SEL R9, R11, R0, !P0 ;  /* 0x000000000b097207 */ /* 0x000fc80004000000 */
[----:B------:R-:W0:Y:S08]  /*0d20*/  I2F.U64.RP R11, R8 ;  /* 0x00000008000b7312 */ /* 0x000e300000309000 */
[----:B0-----:R-:W0:Y:S02]  /*0d30*/  MUFU.RCP R11, R11 ;  /* 0x0000000b000b7308 */ /* 0x001e240000001000 */
[----:B0-----:R-:W-:-:S06]  /*0d40*/  IADD3 R14, PT, PT, R11, 0x1ffffffe, RZ ;  /* 0x1ffffffe0b0e7810 */ /* 0x001fcc0007ffe0ff */
[----:B------:R-:W0:Y:S02]  /*0d50*/  F2I.U64.TRUNC R14, R14 ;  /* 0x0000000e000e7311 */ /* 0x000e24000020d800 */
[----:B0-----:R-:W-:-:S04]  /*0d60*/  IMAD.WIDE.U32 R16, R14, R8, RZ ;  /* 0x000000080e107225 */ /* 0x001fc800078e00ff */
[C---:B------:R-:W-:Y:S01]  /*0d70*/  IMAD R13, R14.reuse, R9, R17 ;  /* 0x000000090e0d7224 */ /* 0x040fe200078e0211 */
[----:B------:R-:W-:Y:S01]  /*0d80*/  IADD3 R19, P0, PT, RZ, -R16, RZ ;  /* 0x80000010ff137210 */ /* 0x000fe20007f1e0ff */
[----:B------:R-:W-:Y:S02]  /*0d90*/  IMAD.MOV.U32 R17, RZ, RZ, R14 ;  /* 0x000000ffff117224 */ /* 0x000fe400078e000e */
[----:B------:R-:W-:Y:S02]  /*0da0*/  IMAD R13, R15, R8, R13 ;  /* 0x000000080f0d7224 */ /* 0x000fe400078e020d */
[----:B------:R-:W-:-:S04]  /*0db0*/  IMAD.HI.U32 R16, R14, R19, RZ ;  /* 0x000000130e107227 */ /* 0x000fc800078e00ff */
[----:B------:R-:W-:-:S04]  /*0dc0*/  IMAD.X R13, RZ, RZ, ~R13, P0 ;  /* 0x000000ffff0d7224 */ /* 0x000fc800000e0e0d */
[----:B------:R-:W-:-:S04]  /*0dd0*/  IMAD.WIDE.U32 R16, P0, R14, R13, R16 ;  /* 0x0000000d0e107225 */ /* 0x000fc80007800010 */
[C---:B------:R-:W-:Y:S02]  /*0de0*/  IMAD R11, R15.reuse, R13, RZ ;  /* 0x0000000d0f0b7224 */ /* 0x040fe400078e02ff */
[----:B------:R-:W-:-:S04]  /*0df0*/  IMAD.HI.U32 R16, P1, R15, R19, R16 ;  /* 0x000000130f107227 */ /* 0x000fc80007820010 */
[----:B------:R-:W-:Y:S01]  /*0e00*/  IMAD.HI.U32 R13, R15, R13, RZ ;  /* 0x0000000d0f0d7227 */ /* 0x000fe200078e00ff */
[----:B------:R-:W-:-:S03]  /*0e10*/  IADD3 R17, P2, PT, R11, R16, RZ ;  /* 0x000000100b117210 */ /* 0x000fc60007f5e0ff */
[----:B------:R-:W-:Y:S02]  /*0e20*/  IMAD.X R13, R13, 0x1, R15, P0 ;  /* 0x000000010d0d7824 */ /* 0x000fe400000e060f */
[----:B------:R-:W-:-:S03]  /*0e30*/  IMAD.WIDE.U32 R14, R17, R8, RZ ;  /* 0x00000008110e7225 */ /* 0x000fc600078e00ff */
[----:B------:R-:W-:Y:S01]  /*0e40*/  IADD3.X R13, PT, PT, RZ, RZ, R13, P2, P1 ;  /* 0x000000ffff0d7210 */ /* 0x000fe200017e240d */
[----:B------:R-:W-:Y:S01]  /*0e50*/  IMAD R11, R17, R9, R15 ;  /* 0x00000009110b7224 */ /* 0x000fe200078e020f */
[----:B------:R-:W-:-:S03]  /*0e60*/  IADD3 R15, P0, PT, RZ, -R14, RZ ;  /* 0x8000000eff0f7210 */ /* 0x000fc60007f1e0ff */
[----:B------:R-:W-:Y:S02]  /*0e70*/  IMAD R11, R13, R8, R11 ;  /* 0x000000080d0b7224 */ /* 0x000fe400078e020b */
[----:B------:R-:W-:-:S03]  /*0e80*/  IMAD.HI.U32 R16, R17, R15, RZ ;  /* 0x0000000f11107227 */ /* 0x000fc600078e00ff */
[----:B------:R-:W-:Y:S02]  /*0e90*/  IADD3.X R18, PT, PT, RZ, ~R11, RZ, P0, !PT ;  /* 0x8000000bff127210 */ /* 0x000fe400007fe4ff */
[----:B------:R-:W-:-:S03]  /*0ea0*/  IADD3 R11, P4, PT, RZ, -R12, RZ ;  /* 0x8000000cff0b7210 */ /* 0x000fc60007f9e0ff */
[----:B------:R-:W-:Y:S01]  /*0eb0*/  IMAD.WIDE.U32 R16, P0, R17, R18, R16 ;  /* 0x0000001211107225 */ /* 0x000fe20007800010 */
[----:B------:R-:W-:-:S03]  /*0ec0*/  SEL R11, R11, R12, !P3 ;  /* 0x0000000c0b0b7207 */ /* 0x000fc60005800000 */
[----:B------:R-:W-:-:S04]  /*0ed0*/  IMAD.HI.U32 R14, P1, R13, R15, R16 ;  /* 0x0000000f0d0e7227 */ /* 0x000fc80007820010 */
[CC--:B------:R-:W-:Y:S02]  /*0ee0*/  IMAD R15, R13.reuse, R18.reuse, RZ ;  /* 0x000000120d0f7224 */ /* 0x0c0fe400078e02ff */
[----:B------:R-:W-:-:S03]  /*0ef0*/  IMAD.HI.U32 R18, R13, R18, RZ ;  /* 0x000000120d127227 */ /* 0x000fc600078e00ff */
[----:B------:R-:W-:Y:S01]  /*0f00*/  IADD3 R14, P2, PT, R15, R14, RZ ;  /* 0x0000000e0f0e7210 */ /* 0x000fe20007f5e0ff */
[----:B------:R-:W-:Y:S02]  /*0f10*/  IMAD.X R16, RZ, RZ, ~R3, P4 ;  /* 0x000000ffff107224 */ /* 0x000fe400020e0e03 */
[----:B------:R-:W-:Y:S02]  /*0f20*/  IMAD.X R13, R18, 0x1, R13, P0 ;  /* 0x00000001120d7824 */ /* 0x000fe400000e060d */
[----:B------:R-:W-:Y:S01]  /*0f30*/  IMAD.HI.U32 R12, R14, R11, RZ ;  /* 0x0000000b0e0c7227 */ /* 0x000fe200078e00ff */
[-C--:B------:R-:W-:Y:S02]  /*0f40*/  SEL R15, R16, R3.reuse, !P3 ;  /* 0x00000003100f7207 */ /* 0x080fe40005800000 */
[----:B------:R-:W-:Y:S01]  /*0f50*/  IADD3.X R16, PT, PT, RZ, RZ, R13, P2, P1 ;  /* 0x000000ffff107210 */ /* 0x000fe200017e240d */
[----:B------:R-:W-:Y:S01]  /*0f60*/  IMAD.MOV.U32 R13, RZ, RZ, RZ ;  /* 0x000000ffff0d7224 */ /* 0x000fe200078e00ff */
[----:B------:R-:W-:Y:S01]  /*0f70*/  LOP3.LUT R3, R0, R3, RZ, 0x3c, !PT ;  /* 0x0000000300037212 */ /* 0x000fe200078e3cff */
[----:B------:R-:W-:-:S04]  /*0f80*/  IMAD.WIDE.U32 R12, R14, R15, R12 ;  /* 0x0000000f0e0c7225 */ /* 0x000fc800078e000c */
[C---:B------:R-:W-:Y:S02]  /*0f90*/  IMAD R17, R16.reuse, R15, RZ ;  /* 0x0000000f10117224 */ /* 0x040fe400078e02ff */
[----:B------:R-:W-:-:S04]  /*0fa0*/  IMAD.HI.U32 R12, P0, R16, R11, R12 ;  /* 0x0000000b100c7227 */ /* 0x000fc8000780000c */
[----:B------:R-:W-:Y:S01]  /*0fb0*/  IMAD.HI.U32 R14, R16, R15, RZ ;  /* 0x0000000f100e7227 */ /* 0x000fe200078e00ff */
[----:B------:R-:W-:-:S04]  /*0fc0*/  IADD3 R17, P1, PT, R17, R12, RZ ;  /* 0x0000000c11117210 */ /* 0x000fc80007f3e0ff */
[----:B------:R-:W-:Y:S01]  /*0fd0*/  IADD3.X R14, PT, PT, R14, RZ, RZ, P0, !PT ;  /* 0x000000ff0e0e7210 */ /* 0x000fe200007fe4ff */
[----:B------:R-:W-:-:S04]  /*0fe0*/  IMAD.WIDE.U32 R12, R17, R8, RZ ;  /* 0x00000008110c7225 */ /* 0x000fc800078e00ff */
[----:B------:R-:W-:Y:S01]  /*0ff0*/  IMAD.X R19, RZ, RZ, R14, P1 ;  /* 0x000000ffff137224 */ /* 0x000fe200008e060e */
[----:B------:R-:W-:Y:S01]  /*1000*/  IADD3 R21, P1, PT, -R12, R11, RZ ;  /* 0x0000000b0c157210 */ /* 0x000fe20007f3e1ff */
[----:B------:R-:W-:-:S03]  /*1010*/  IMAD R13, R17, R9, R13 ;  /* 0x00000009110d7224 */ /* 0x000fc600078e020d */
[-C--:B------:R-:W-:Y:S01]  /*1020*/  ISETP.GE.U32.AND P0, PT, R21, R8.reuse, PT ;  /* 0x000000081500720c */ /* 0x080fe20003f06070 */
[----:B------:R-:W-:-:S04]  /*1030*/  IMAD R12, R19, R8, R13 ;  /* 0x00000008130c7224 */ /* 0x000fc800078e020d */
[----:B------:R-:W-:Y:S01]  /*1040*/  IMAD.X R15, R15, 0x1, ~R12, P1 ;  /* 0x000000010f0f7824 */ /* 0x000fe200008e0e0c */
[----:B------:R-:W-:Y:S02]  /*1050*/  IADD3 R11, P1, PT, R21, -R8, RZ ;  /* 0x80000008150b7210 */ /* 0x000fe40007f3e0ff */
[----:B------:R-:W-:Y:S02]  /*1060*/  IADD3 R12, P2, PT, R17, 0x1, RZ ;  /* 0x00000001110c7810 */ /* 0x000fe40007f5e0ff */
[C---:B------:R-:W-:Y:S01]  /*1070*/  ISETP.GE.U32.AND.EX P0, PT, R15.reuse, R9, PT, P0 ;  /* 0x000000090f00720c */ /* 0x040fe20003f06100 */
[----:B------:R-:W-:Y:S01]  /*1080*/  IMAD.X R13, R15, 0x1, ~R9, P1 ;  /* 0x000000010f0d7824 */ /* 0x000fe200008e0e09 */
[----:B------:R-:W-:Y:S02]  /*1090*/  IADD3.X R14, PT, PT, RZ, R19, RZ, P2, !PT ;  /* 0x00000013ff0e7210 */ /* 0x000fe400017fe4ff */
[----:B------:R-:W-:Y:S02]  /*10a0*/  SEL R11, R11, R21, P0 ;  /* 0x000000150b0b7207 */ /* 0x000fe40000000000 */
[----:B------:R-:W-:-:S02]  /*10b0*/  SEL R17, R12, R17, P0 ;  /* 0x000000110c117207 */ /* 0x000fc40000000000 */
[----:B------:R-:W-:Y:S02]  /*10c0*/  SEL R13, R13, R15, P0 ;  /* 0x0000000f0d0d7207 */ /* 0x000fe40000000000 */
[----:B------:R-:W-:Y:S02]  /*10d0*/  ISETP.GE.U32.AND P1, PT, R11, R8, PT ;  /* 0x000000080b00720c */ /* 0x000fe40003f26070 */
[----:B------:R-:W-:Y:S02]  /*10e0*/  SEL R12, R14, R19, P0 ;  /* 0x000000130e0c7207 */ /* 0x000fe40000000000 */
[----:B------:R-:W-:Y:S02]  /*10f0*/  IADD3 R8, P2, PT, R17, 0x1, RZ ;  /* 0x0000000111087810 */ /* 0x000fe40007f5e0ff */
[----:B------:R-:W-:Y:S02]  /*1100*/  ISETP.GE.U32.AND.EX P0, PT, R13, R9, PT, P1 ;  /* 0x000000090d00720c */ /* 0x000fe40003f06110 */
[----:B------:R-:W-:Y:S01]  /*1110*/  ISETP.GE.AND P1, PT, R3, RZ, PT ;  /* 0x000000ff0300720c */ /* 0x000fe20003f26270 */
[----:B------:R-:W-:Y:S01]  /*1120*/  IMAD.X R9, RZ, RZ, R12, P2 ;  /* 0x000000ffff097224 */ /* 0x000fe200010e060c */
[----:B------:R-:W-:-:S04]  /*1130*/  SEL R8, R8, R17, P0 ;  /* 0x0000001108087207 */ /* 0x000fc80000000000 */
[----:B------:R-:W-:Y:S02]  /*1140*/  SEL R9, R9, R12, P0 ;  /* 0x0000000c09097207 */ /* 0x000fe40000000000 */
[-C--:B------:R-:W-:Y:S02]  /*1150*/  IADD3 R11, P2, PT, RZ, -R8.reuse, RZ ;  /* 0x80000008ff0b7210 */ /* 0x080fe40007f5e0ff */
[----:B------:R-:W-:Y:S02]  /*1160*/  ISETP.NE.U32.AND P0, PT, R2, RZ, PT ;  /* 0x000000ff0200720c */ /* 0x000fe40003f05070 */
[----:B------:R-:W-:Y:S01]  /*1170*/  SEL R8, R11, R8, !P1 ;  /* 0x000000080b087207 */ /* 0x000fe20004800000 */
[----:B------:R-:W-:Y:S01]  /*1180*/  IMAD.X R12, RZ, RZ, ~R9, P2 ;  /* 0x000000ffff0c7224 */ /* 0x000fe200010e0e09 */
[----:B------:R-:W-:Y:S01]  /*1190*/  ISETP.NE.AND.EX P0, PT, R0, RZ, PT, P0 ;  /* 0x000000ff0000720c */ /* 0x000fe20003f05300 */
[----:B------:R-:W-:-:S03]  /*11a0*/  IMAD.MOV.U32 R11, RZ, RZ, 0x0 ;  /* 0x00000000ff0b7424 */ /* 0x000fc600078e00ff */
[----:B------:R-:W-:Y:S02]  /*11b0*/  SEL R9, R12, R9, !P1 ;  /* 0x000000090c097207 */ /* 0x000fe40004800000 */
[----:B------:R-:W-:Y:S02]  /*11c0*/  SEL R8, R8, 0xffffffff, P0 ;  /* 0xffffffff08087807 */ /* 0x000fe40000000000 */
[----:B------:R-:W-:Y:S01]  /*11d0*/  SEL R9, R9, 0xffffffff, P0 ;  /* 0xffffffff09097807 */ /* 0x000fe20000000000 */
[----:B------:R-:W-:Y:S06]  /*11e0*/  RET.REL.NODEC R10 `(_Z12primeiroLacoPlS_lli) ;  /* 0xffffffec0a847950 */ /* 0x000fec0003c3ffff */
        .weak           $__internal_1_$__cuda_sm20_div_u64
        .type           $__internal_1_$__cuda_sm20_div_u64,@function
        .size           $__internal_1_$__cuda_sm20_div_u64,($__internal_2_$__cuda_sm20_rem_u64 - $__internal_1_$__cuda_sm20_div_u64)
$__internal_1_$__cuda_sm20_div_u64:
[----:B------:R-:W-:Y:S01]  /*11f0*/  MOV R14, R11 ;  /* 0x0000000b000e7202 */ /* 0x000fe20000000f00 */
[----:B------:R-:W-:-:S04]  /*1200*/  IMAD.MOV.U32 R15, RZ, RZ, R8 ;  /* 0x000000ffff0f7224 */ /* 0x000fc800078e0008 */
[----:B------:R-:W0:Y:S08]  /*1210*/  I2F.U64.RP R10, R14 ;  /* 0x0000000e000a7312 */ /* 0x000e300000309000 */
[----:B0-----:R-:W0:Y:S02]  /*1220*/  MUFU.RCP R10, R10 ;  /* 0x0000000a000a7308 */ /* 0x001e240000001000 */
[----:B0-----:R-:W-:-:S06]  /*1230*/  VIADD R4, R10, 0x1ffffffe ;  /* 0x1ffffffe0a047836 */ /* 0x001fcc0000000000 */
[----:B------:R-:W0:Y:S02]  /*1240*/  F2I.U64.TRUNC R4, R4 ;  /* 0x0000000400047311 */ /* 0x000e24000020d800 */
[----:B0-----:R-:W-:-:S04]  /*1250*/  IMAD.WIDE.U32 R12, R4, R11, RZ ;  /* 0x0000000b040c7225 */ /* 0x001fc800078e00ff */
[----:B------:R-:W-:Y:S01]  /*1260*/  IMAD R13, R4, R8, R13 ;  /* 0x00000008040d7224 */ /* 0x000fe200078e020d */
[----:B------:R-:W-:-:S03]  /*1270*/  IADD3 R17, P0, PT, RZ, -R12, RZ ;  /* 0x8000000cff117210 */ /* 0x000fc60007f1e0ff */
[----:B------:R-:W-:Y:S02]  /*1280*/  IMAD R13, R5, R11, R13 ;  /* 0x0000000b050d7224 */ /* 0x000fe400078e020d */
[----:B------:R-:W-:-:S04]  /*1290*/  IMAD.HI.U32 R12, R4, R17, RZ ;  /* 0x00000011040c7227 */ /* 0x000fc800078e00ff */
[----:B------:R-:W-:Y:S01]  /*12a0*/  IMAD.X R19, RZ, RZ, ~R13, P0 ;  /* 0x000000ffff137224 */ /* 0x000fe200000e0e0d */
[----:B------:R-:W-:-:S03]  /*12b0*/  MOV R13, R4 ;  /* 0x00000004000d7202 */ /* 0x000fc60000000f00 */
[-C--:B------:R-:W-:Y:S02]  /*12c0*/  IMAD R15, R5, R19.reuse, RZ ;  /* 0x00000013050f7224 */ /* 0x080fe400078e02ff */
[----:B------:R-:W-:-:S04]  /*12d0*/  IMAD.WIDE.U32 R12, P0, R4, R19, R12 ;  /* 0x00000013040c7225 */ /* 0x000fc8000780000c */
[----:B------:R-:W-:-:S04]  /*12e0*/  IMAD.HI.U32 R19, R5, R19, RZ ;  /* 0x0000001305137227 */ /* 0x000fc800078e00ff */
[----:B------:R-:W-:-:S04]  /*12f0*/  IMAD.HI.U32 R12, P1, R5, R17, R12 ;  /* 0x00000011050c7227 */ /* 0x000fc8000782000c */
[----:B------:R-:W-:Y:S01]  /*1300*/  IMAD.X R10, R19, 0x1, R5, P0 ;  /* 0x00000001130a7824 */ /* 0x000fe200000e0605 */
[----:B------:R-:W-:-:S04]  /*1310*/  IADD3 R13, P2, PT, R15, R12, RZ ;  /* 0x0000000c0f0d7210 */ /* 0x000fc80007f5e0ff */
[----:B------:R-:W-:Y:S01]  /*1320*/  IADD3.X R10, PT, PT, RZ, RZ, R10, P2, P1 ;  /* 0x000000ffff0a7210 */ /* 0x000fe200017e240a */
[----:B------:R-:W-:-:S04]  /*1330*/  IMAD.WIDE.U32 R4, R13, R11, RZ ;  /* 0x0000000b0d047225 */ /* 0x000fc800078e00ff */
[----:B------:R-:W-:Y:S01]  /*1340*/  IMAD R5, R13, R8, R5 ;  /* 0x000000080d057224 */ /* 0x000fe200078e0205 */
[----:B------:R-:W-:-:S03]  /*1350*/  IADD3 R15, P0, PT, RZ, -R4, RZ ;  /* 0x80000004ff0f7210 */ /* 0x000fc60007f1e0ff */
        /* <DEDUP_REMOVED lines=9> */
[----:B------:R-:W-:Y:S02]  /*13f0*/  HFMA2 R5, -RZ, RZ, 0, 0 ;  /* 0x00000000ff057431 */ /* 0x000fe400000001ff */
[----:B------:R-:W-:Y:S01]  /*1400*/  IMAD.HI.U32 R4, R13, R7, RZ ;  /* 0x000000070d047227 */ /* 0x000fe200078e00ff */
[----:B------:R-:W-:-:S05]  /*1410*/  IADD3.X R15, PT, PT, RZ, RZ, R10, P2, P1 ;  /* 0x000000ffff0f7210 */ /* 0x000fca00017e240a */
[----:B------:R-:W-:-:S04]  /*1420*/  IMAD.HI.U32 R10, R15, R3, RZ ;  /* 0x000000030f0a7227 */ /* 0x000fc800078e00ff */
[----:B------:R-:W-:-:S04]  /*1430*/  IMAD.WIDE.U32 R4, R13, R3, R4 ;  /* 0x000000030d047225 */ /* 0x000fc800078e0004 */
[C---:B------:R-:W-:Y:S02]  /*1440*/  IMAD R13, R15.reuse, R3, RZ ;  /* 0x000000030f0d7224 */ /* 0x040fe400078e02ff */
[----:B------:R-:W-:-:S04]  /*1450*/  IMAD.HI.U32 R4, P0, R15, R7, R4 ;  /* 0x000000070f047227 */ /* 0x000fc80007800004 */
[----:B------:R-:W-:Y:S01]  /*1460*/  IMAD.X R10, RZ, RZ, R10, P0 ;  /* 0x000000ffff0a7224 */ /* 0x000fe200000e060a */
[----:B------:R-:W-:-:S05]  /*1470*/  IADD3 R13, P1, PT, R13, R4, RZ ;  /* 0x000000040d0d7210 */ /* 0x000fca0007f3e0ff */
[----:B------:R-:W-:-:S04]  /*1480*/  IMAD.WIDE.U32 R4, R13, R11, RZ ;  /* 0x0000000b0d047225 */ /* 0x000fc800078e00ff */
[----:B------:R-:W-:Y:S01]  /*1490*/  IMAD.X R10, RZ, RZ, R10, P1 ;  /* 0x000000ffff0a7224 */ /* 0x000fe200008e060a */
[----:B------:R-:W-:Y:S01]  /*14a0*/  IADD3 R16, P1, PT, -R4, R7, RZ ;  /* 0x0000000704107210 */ /* 0x000fe20007f3e1ff */
[C---:B------:R-:W-:Y:S01]  /*14b0*/  IMAD R5, R13.reuse, R8, R5 ;  /* 0x000000080d057224 */ /* 0x040fe200078e0205 */
[----:B------:R-:W-:Y:S02]  /*14c0*/  IADD3 R4, P2, PT, R13, 0x1, RZ ;  /* 0x000000010d047810 */ /* 0x000fe40007f5e0ff */
[-C--:B------:R-:W-:Y:S01]  /*14d0*/  ISETP.GE.U32.AND P0, PT, R16, R11.reuse, PT ;  /* 0x0000000b1000720c */ /* 0x080fe20003f06070 */
[----:B------:R-:W-:Y:S02]  /*14e0*/  IMAD R5, R10, R11, R5 ;  /* 0x0000000b0a057224 */ /* 0x000fe400078e0205 */
[----:B------:R-:W-:Y:S02]  /*14f0*/  IMAD.X R7, RZ, RZ, R10, P2 ;  /* 0x000000ffff077224 */ /* 0x000fe400010e060a */
[----:B------:R-:W-:Y:S01]  /*1500*/  IMAD.X R15, R3, 0x1, ~R5, P1 ;  /* 0x00000001030f7824 */ /* 0x000fe200008e0e05 */
[----:B------:R-:W-:-:S04]  /*1510*/  IADD3 R12, P1, PT, -R11, R16, RZ ;  /* 0x000000100b0c7210 */ /* 0x000fc80007f3e1ff */
[----:B------:R-:W-:Y:S02]  /*1520*/  ISETP.GE.U32.AND.EX P0, PT, R15, R8, PT, P0 ;  /* 0x000000080f00720c */ /* 0x000fe40003f06100 */
[----:B------:R-:W-:Y:S02]  /*1530*/  IADD3.X R14, PT, PT, ~R8, R15, RZ, P1, !PT ;  /* 0x0000000f080e7210 */ /* 0x000fe40000ffe5ff */
[----:B------:R-:W-:Y:S02]  /*1540*/  SEL R12, R12, R16, P0 ;  /* 0x000000100c0c7207 */ /* 0x000fe40000000000 */
[----:B------:R-:W-:Y:S02]  /*1550*/  SEL R5, R4, R13, P0 ;  /* 0x0000000d04057207 */ /* 0x000fe40000000000 */
[----:B------:R-:W-:Y:S02]  /*1560*/  SEL R13, R14, R15, P0 ;  /* 0x0000000f0e0d7207 */ /* 0x000fe40000000000 */
[----:B------:R-:W-:Y:S01]  /*1570*/  SEL R4, R7, R10, P0 ;  /* 0x0000000a07047207 */ /* 0x000fe20000000000 */
[----:B------:R-:W-:Y:S01]  /*1580*/  IMAD.MOV.U32 R7, RZ, RZ, 0x0 ;  /* 0x00000000ff077424 */ /* 0x000fe200078e00ff */
[----:B------:R-:W-:-:S02]  /*1590*/  ISETP.GE.U32.AND P0, PT, R12, R11, PT ;  /* 0x0000000b0c00720c */ /* 0x000fc40003f06070 */
[----:B------:R-:W-:Y:S02]  /*15a0*/  IADD3 R10, P2, PT, R5, 0x1, RZ ;  /* 0x00000001050a7810 */ /* 0x000fe40007f5e0ff */
[----:B------:R-:W-:Y:S02]  /*15b0*/  ISETP.GE.U32.AND.EX P0, PT, R13, R8, PT, P0 ;  /* 0x000000080d00720c */ /* 0x000fe40003f06100 */
[----:B------:R-:W-:Y:S01]  /*15c0*/  ISETP.NE.U32.AND P1, PT, R11, RZ, PT ;  /* 0x000000ff0b00720c */ /* 0x000fe20003f25070 */
[----:B------:R-:W-:Y:S01]  /*15d0*/  IMAD.X R13, RZ, RZ, R4, P2 ;  /* 0x000000ffff0d7224 */ /* 0x000fe200010e0604 */
[----:B------:R-:W-:Y:S02]  /*15e0*/  SEL R10, R10, R5, P0 ;  /* 0x000000050a0a7207 */ /* 0x000fe40000000000 */
[----:B------:R-:W-:Y:S02]  /*15f0*/  ISETP.NE.AND.EX P1, PT, R8, RZ, PT, P1 ;  /* 0x000000ff0800720c */ /* 0x000fe40003f25310 */
[----:B------:R-:W-:-:S02]  /*1600*/  SEL R13, R13, R4, P0 ;  /* 0x000000040d0d7207 */ /* 0x000fc40000000000 */
[----:B------:R-:W-:Y:S02]  /*1610*/  SEL R10, R10, 0xffffffff, P1 ;  /* 0xffffffff0a0a7807 */ /* 0x000fe40000800000 */
[----:B------:R-:W-:Y:S01]  /*1620*/  SEL R13, R13, 0xffffffff, P1 ;  /* 0xffffffff0d0d7807 */ /* 0x000fe20000800000 */
[----:B------:R-:W-:Y:S06]  /*1630*/  RET.REL.NODEC R6 `(_Z12primeiroLacoPlS_lli) ;  /* 0xffffffe806707950 */ /* 0x000fec0003c3ffff */
        .weak           $__internal_2_$__cuda_sm20_rem_u64
        .type           $__internal_2_$__cuda_sm20_rem_u64,@function
        .size           $__internal_2_$__cuda_sm20_rem_u64,(.L_x_39 - $__internal_2_$__cuda_sm20_rem_u64)
$__internal_2_$__cuda_sm20_rem_u64:
[----:B------:R-:W-:Y:S01]  /*1640*/  MOV R16, R11 ;  /* 0x0000000b00107202 */ /* 0x000fe20000000f00 */
[----:B------:R-:W-:-:S05]  /*1650*/  IMAD.MOV.U32 R17, RZ, RZ, R8 ;  /* 0x000000ffff117224 */ /* 0x000fca00078e0008 */
        /* <DEDUP_REMOVED lines=14> */
[----:B------:R-:W-:-:S05]  /*1740*/  IMAD.HI.U32 R6, P1, R5, R19, R6 ;  /* 0x0000001305067227 */ /* 0x000fca0007820006 */
[----:B------:R-:W-:Y:S01]  /*1750*/  IADD3 R7, P2, PT, R17, R6, RZ ;  /* 0x0000000611077210 */ /* 0x000fe20007f5e0ff */
[----:B------:R-:W-:-:S04]  /*1760*/  IMAD.X R6, R21, 0x1, R5, P0 ;  /* 0x0000000115067824 */ /* 0x000fc800000e0605 */
[----:B------:R-:W-:Y:S01]  /*1770*/  IMAD.WIDE.U32 R4, R7, R11, RZ ;  /* 0x0000000b07047225 */ /* 0x000fe200078e00ff */
[----:B------:R-:W-:-:S03]  /*1780*/  IADD3.X R16, PT, PT, RZ, RZ, R6, P2, P1 ;  /* 0x000000ffff107210 */ /* 0x000fc600017e2406 */
        /* <DEDUP_REMOVED lines=23> */
[----:B------:R-:W-:-:S03]  /*1900*/  IMAD R7, R7, R8, R5 ;  /* 0x0000000807077224 */ /* 0x000fc600078e0205 */
[-C--:B------:R-:W-:Y:S01]  /*1910*/  ISETP.GE.U32.AND P0, PT, R14, R11.reuse, PT ;  /* 0x0000000b0e00720c */ /* 0x080fe20003f06070 */
[----:B------:R-:W-:-:S05]  /*1920*/  IMAD R7, R6, R11, R7 ;  /* 0x0000000b06077224 */ /* 0x000fca00078e0207 */
[----:B------:R-:W-:Y:S02]  /*1930*/  IADD3.X R7, PT, PT, ~R7, R3, RZ, P1, !PT ;  /* 0x0000000307077210 */ /* 0x000fe40000ffe5ff */
[----:B------:R-:W-:Y:S02]  /*1940*/  IADD3 R4, P1, PT, -R11, R14, RZ ;  /* 0x0000000e0b047210 */ /* 0x000fe40007f3e1ff */
[----:B------:R-:W-:-:S03]  /*1950*/  ISETP.GE.U32.AND.EX P0, PT, R7, R8, PT, P0 ;  /* 0x000000080700720c */ /* 0x000fc60003f06100 */
[--C-:B------:R-:W-:Y:S01]  /*1960*/  IMAD.X R5, R7, 0x1, ~R8.reuse, P1 ;  /* 0x0000000107057824 */ /* 0x100fe200008e0e08 */
[----:B------:R-:W-:Y:S02]  /*1970*/  SEL R4, R4, R14, P0 ;  /* 0x0000000e04047207 */ /* 0x000fe40000000000 */
[----:B------:R-:W-:Y:S02]  /*1980*/  ISETP.NE.U32.AND P1, PT, R11, RZ, PT ;  /* 0x000000ff0b00720c */ /* 0x000fe40003f25070 */
[----:B------:R-:W-:Y:S02]  /*1990*/  SEL R5, R5, R7, P0 ;  /* 0x0000000705057207 */ /* 0x000fe40000000000 */
[----:B------:R-:W-:Y:S02]  /*19a0*/  IADD3 R6, P2, PT, -R11, R4, RZ ;  /* 0x000000040b067210 */ /* 0x000fe40007f5e1ff */
[----:B------:R-:W-:Y:S02]  /*19b0*/  ISETP.GE.U32.AND P0, PT, R4, R11, PT ;  /* 0x0000000b0400720c */ /* 0x000fe40003f06070 */
[----:B------:R-:W-:Y:S01]  /*19c0*/  ISETP.NE.AND.EX P1, PT, R8, RZ, PT, P1 ;  /* 0x000000ff0800720c */ /* 0x000fe20003f25310 */
[C---:B------:R-:W-:Y:S01]  /*19d0*/  IMAD.X R7, R5.reuse, 0x1, ~R8, P2 ;  /* 0x0000000105077824 */ /* 0x040fe200010e0e08 */
[----:B------:R-:W-:-:S04]  /*19e0*/  ISETP.GE.U32.AND.EX P0, PT, R5, R8, PT, P0 ;  /* 0x000000080500720c */ /* 0x000fc80003f06100 */
[----:B------:R-:W-:Y:S02]  /*19f0*/  SEL R6, R6, R4, P0 ;  /* 0x0000000406067207 */ /* 0x000fe40000000000 */
[----:B------:R-:W-:Y:S01]  /*1a00*/  SEL R7, R7, R5, P0 ;  /* 0x0000000507077207 */ /* 0x000fe20000000000 */
[----:B------:R-:W-:Y:S01]  /*1a10*/  IMAD.MOV.U32 R5, RZ, RZ, 0x0 ;  /* 0x00000000ff057424 */ /* 0x000fe200078e00ff */
[----:B------:R-:W-:Y:S02]  /*1a20*/  MOV R4, R12 ;  /* 0x0000000c00047202 */ /* 0x000fe40000000f00 */
[----:B------:R-:W-:Y:S02]  /*1a30*/  SEL R6, R6, 0xffffffff, P1 ;  /* 0xffffffff06067807 */ /* 0x000fe40000800000 */
[----:B------:R-:W-:Y:S01]  /*1a40*/  SEL R7, R7, 0xffffffff, P1 ;  /* 0xffffffff07077807 */ /* 0x000fe20000800000 */
[----:B------:R-:W-:Y:S06]  /*1a50*/  RET.REL.NODEC R4 `(_Z12primeiroLacoPlS_lli) ;  /* 0xffffffe404687950 */ /* 0x000fec0003c3ffff */
.L_x_36:
        /* <DEDUP_REMOVED lines=10> */
.L_x_39:


//--------------------- .nv.shared.reserved.0     --------------------------
	.section	.nv.shared.reserved.0,"aw",@nobits
	.weak		__nv_reservedSMEM_offset_0_alias
	.size		__nv_reservedSMEM_offset_0_alias, 0, 64
	.other		__nv_reservedSMEM_offset_0_alias,@"STO_CUDA_RESERVED_SHARED STV_DEFAULT"
__nv_reservedSMEM_offset_0_alias:
	.zero		0
	.zero		64


//--------------------- .nv.constant0._Z11segundoLacoPlS_S_i --------------------------
	.section	.nv.constant0._Z11segundoLacoPlS_S_i,"a",@progbits
	.sectionflags	@""
	.align	4
.nv.constant0._Z11segundoLacoPlS_S_i:
	.zero		924


//--------------------- .nv.constant0._Z12primeiroLacoPlS_lli --------------------------
	.section	.nv.constant0._Z12primeiroLacoPlS_lli,"a",@progbits
	.sectionflags	@""
	.align	4
.nv.constant0._Z12primeiroLacoPlS_lli:
	.zero		932


//--------------------- SYMBOLS --------------------------

	.type		.nv.reservedSmem.offset0,@object
	.size		.nv.reservedSmem.offset0,0x4
